//
// Generated by NVIDIA NVVM Compiler
//
// Compiler Build ID: CL-36424714
// Cuda compilation tools, release 13.0, V13.0.88
// Based on NVVM 20.0.0
//

.version 9.0
.target sm_100
.address_size 64

	// .globl	_Z18computeBoundingBox7BodySoAiPfS0_S0_S0_S0_S0_
// _ZZ18computeBoundingBox7BodySoAiPfS0_S0_S0_S0_S0_E5sminx has been demoted
// _ZZ18computeBoundingBox7BodySoAiPfS0_S0_S0_S0_S0_E5sminy has been demoted
// _ZZ18computeBoundingBox7BodySoAiPfS0_S0_S0_S0_S0_E5sminz has been demoted
// _ZZ18computeBoundingBox7BodySoAiPfS0_S0_S0_S0_S0_E5smaxx has been demoted
// _ZZ18computeBoundingBox7BodySoAiPfS0_S0_S0_S0_S0_E5smaxy has been demoted
// _ZZ18computeBoundingBox7BodySoAiPfS0_S0_S0_S0_S0_E5smaxz has been demoted
// _ZZ11directForce7BodySoAfiE6shPosX has been demoted
// _ZZ11directForce7BodySoAfiE6shPosY has been demoted
// _ZZ11directForce7BodySoAfiE6shPosZ has been demoted
// _ZZ11directForce7BodySoAfiE6shMass has been demoted

.visible .entry _Z18computeBoundingBox7BodySoAiPfS0_S0_S0_S0_S0_(
	.param .align 8 .b8 _Z18computeBoundingBox7BodySoAiPfS0_S0_S0_S0_S0__param_0[56],
	.param .u32 _Z18computeBoundingBox7BodySoAiPfS0_S0_S0_S0_S0__param_1,
	.param .u64 .ptr .align 1 _Z18computeBoundingBox7BodySoAiPfS0_S0_S0_S0_S0__param_2,
	.param .u64 .ptr .align 1 _Z18computeBoundingBox7BodySoAiPfS0_S0_S0_S0_S0__param_3,
	.param .u64 .ptr .align 1 _Z18computeBoundingBox7BodySoAiPfS0_S0_S0_S0_S0__param_4,
	.param .u64 .ptr .align 1 _Z18computeBoundingBox7BodySoAiPfS0_S0_S0_S0_S0__param_5,
	.param .u64 .ptr .align 1 _Z18computeBoundingBox7BodySoAiPfS0_S0_S0_S0_S0__param_6,
	.param .u64 .ptr .align 1 _Z18computeBoundingBox7BodySoAiPfS0_S0_S0_S0_S0__param_7
)
{
	.reg .pred 	%p<11>;
	.reg .b32 	%r<46>;
	.reg .b32 	%f<43>;
	.reg .b64 	%rd<25>;
	// demoted variable
	.shared .align 4 .b8 _ZZ18computeBoundingBox7BodySoAiPfS0_S0_S0_S0_S0_E5sminx[1024];
	// demoted variable
	.shared .align 4 .b8 _ZZ18computeBoundingBox7BodySoAiPfS0_S0_S0_S0_S0_E5sminy[1024];
	// demoted variable
	.shared .align 4 .b8 _ZZ18computeBoundingBox7BodySoAiPfS0_S0_S0_S0_S0_E5sminz[1024];
	// demoted variable
	.shared .align 4 .b8 _ZZ18computeBoundingBox7BodySoAiPfS0_S0_S0_S0_S0_E5smaxx[1024];
	// demoted variable
	.shared .align 4 .b8 _ZZ18computeBoundingBox7BodySoAiPfS0_S0_S0_S0_S0_E5smaxy[1024];
	// demoted variable
	.shared .align 4 .b8 _ZZ18computeBoundingBox7BodySoAiPfS0_S0_S0_S0_S0_E5smaxz[1024];
	ld.param.u64 	%rd1, [_Z18computeBoundingBox7BodySoAiPfS0_S0_S0_S0_S0__param_0+8];
	ld.param.u64 	%rd2, [_Z18computeBoundingBox7BodySoAiPfS0_S0_S0_S0_S0__param_0+16];
	ld.param.u64 	%rd12, [_Z18computeBoundingBox7BodySoAiPfS0_S0_S0_S0_S0__param_0];
	ld.param.u32 	%r12, [_Z18computeBoundingBox7BodySoAiPfS0_S0_S0_S0_S0__param_1];
	ld.param.u64 	%rd6, [_Z18computeBoundingBox7BodySoAiPfS0_S0_S0_S0_S0__param_2];
	ld.param.u64 	%rd7, [_Z18computeBoundingBox7BodySoAiPfS0_S0_S0_S0_S0__param_3];
	ld.param.u64 	%rd8, [_Z18computeBoundingBox7BodySoAiPfS0_S0_S0_S0_S0__param_4];
	ld.param.u64 	%rd9, [_Z18computeBoundingBox7BodySoAiPfS0_S0_S0_S0_S0__param_5];
	ld.param.u64 	%rd10, [_Z18computeBoundingBox7BodySoAiPfS0_S0_S0_S0_S0__param_6];
	ld.param.u64 	%rd11, [_Z18computeBoundingBox7BodySoAiPfS0_S0_S0_S0_S0__param_7];
	cvta.to.global.u64 	%rd13, %rd12;
	mov.u32 	%r1, %tid.x;
	mov.u32 	%r13, %ctaid.x;
	mov.u32 	%r45, %ntid.x;
	mad.lo.s32 	%r3, %r13, %r45, %r1;
	setp.ge.s32 	%p1, %r3, %r12;
	mul.wide.s32 	%rd14, %r3, 4;
	add.s64 	%rd3, %rd13, %rd14;
	mov.f32 	%f37, 0f7F7FFFFF;
	@%p1 bra 	$L__BB0_2;
	ld.global.f32 	%f37, [%rd3];
$L__BB0_2:
	setp.ge.s32 	%p2, %r3, %r12;
	shl.b32 	%r14, %r1, 2;
	mov.u32 	%r15, _ZZ18computeBoundingBox7BodySoAiPfS0_S0_S0_S0_S0_E5sminx;
	add.s32 	%r4, %r15, %r14;
	st.shared.f32 	[%r4], %f37;
	cvta.to.global.u64 	%rd15, %rd1;
	add.s64 	%rd4, %rd15, %rd14;
	mov.f32 	%f38, 0f7F7FFFFF;
	@%p2 bra 	$L__BB0_4;
	ld.global.f32 	%f38, [%rd4];
$L__BB0_4:
	setp.ge.s32 	%p3, %r3, %r12;
	mov.u32 	%r17, _ZZ18computeBoundingBox7BodySoAiPfS0_S0_S0_S0_S0_E5sminy;
	add.s32 	%r5, %r17, %r14;
	st.shared.f32 	[%r5], %f38;
	cvta.to.global.u64 	%rd17, %rd2;
	add.s64 	%rd5, %rd17, %rd14;
	mov.f32 	%f39, 0f7F7FFFFF;
	@%p3 bra 	$L__BB0_6;
	ld.global.f32 	%f39, [%rd5];
$L__BB0_6:
	setp.ge.s32 	%p4, %r3, %r12;
	mov.u32 	%r19, _ZZ18computeBoundingBox7BodySoAiPfS0_S0_S0_S0_S0_E5sminz;
	add.s32 	%r6, %r19, %r14;
	st.shared.f32 	[%r6], %f39;
	mov.f32 	%f40, 0fFF7FFFFF;
	@%p4 bra 	$L__BB0_8;
	ld.global.f32 	%f40, [%rd3];
$L__BB0_8:
	mov.u32 	%r21, _ZZ18computeBoundingBox7BodySoAiPfS0_S0_S0_S0_S0_E5smaxx;
	add.s32 	%r7, %r21, %r14;
	st.shared.f32 	[%r7], %f40;
	mov.f32 	%f41, 0fFF7FFFFF;
	@%p4 bra 	$L__BB0_10;
	ld.global.f32 	%f41, [%rd4];
$L__BB0_10:
	setp.ge.s32 	%p6, %r3, %r12;
	mov.u32 	%r23, _ZZ18computeBoundingBox7BodySoAiPfS0_S0_S0_S0_S0_E5smaxy;
	add.s32 	%r8, %r23, %r14;
	st.shared.f32 	[%r8], %f41;
	mov.f32 	%f42, 0fFF7FFFFF;
	@%p6 bra 	$L__BB0_12;
	ld.global.f32 	%f42, [%rd5];
$L__BB0_12:
	mov.u32 	%r25, _ZZ18computeBoundingBox7BodySoAiPfS0_S0_S0_S0_S0_E5smaxz;
	add.s32 	%r9, %r25, %r14;
	st.shared.f32 	[%r9], %f42;
	bar.sync 	0;
	setp.lt.u32 	%p7, %r45, 2;
	@%p7 bra 	$L__BB0_16;
$L__BB0_13:
	shr.u32 	%r11, %r45, 1;
	setp.ge.u32 	%p8, %r1, %r11;
	@%p8 bra 	$L__BB0_15;
	ld.shared.f32 	%f19, [%r4];
	shl.b32 	%r26, %r11, 2;
	add.s32 	%r27, %r4, %r26;
	ld.shared.f32 	%f20, [%r27];
	min.f32 	%f21, %f19, %f20;
	st.shared.f32 	[%r4], %f21;
	ld.shared.f32 	%f22, [%r5];
	add.s32 	%r28, %r5, %r26;
	ld.shared.f32 	%f23, [%r28];
	min.f32 	%f24, %f22, %f23;
	st.shared.f32 	[%r5], %f24;
	ld.shared.f32 	%f25, [%r6];
	add.s32 	%r29, %r6, %r26;
	ld.shared.f32 	%f26, [%r29];
	min.f32 	%f27, %f25, %f26;
	st.shared.f32 	[%r6], %f27;
	ld.shared.f32 	%f28, [%r7];
	add.s32 	%r30, %r7, %r26;
	ld.shared.f32 	%f29, [%r30];
	max.f32 	%f30, %f28, %f29;
	st.shared.f32 	[%r7], %f30;
	ld.shared.f32 	%f31, [%r8];
	add.s32 	%r31, %r8, %r26;
	ld.shared.f32 	%f32, [%r31];
	max.f32 	%f33, %f31, %f32;
	st.shared.f32 	[%r8], %f33;
	ld.shared.f32 	%f34, [%r9];
	add.s32 	%r32, %r9, %r26;
	ld.shared.f32 	%f35, [%r32];
	max.f32 	%f36, %f34, %f35;
	st.shared.f32 	[%r9], %f36;
$L__BB0_15:
	bar.sync 	0;
	setp.gt.u32 	%p9, %r45, 3;
	mov.u32 	%r45, %r11;
	@%p9 bra 	$L__BB0_13;
$L__BB0_16:
	setp.ne.s32 	%p10, %r1, 0;
	@%p10 bra 	$L__BB0_18;
	ld.shared.u32 	%r33, [_ZZ18computeBoundingBox7BodySoAiPfS0_S0_S0_S0_S0_E5sminx];
	cvta.to.global.u64 	%rd19, %rd6;
	atom.global.min.s32 	%r34, [%rd19], %r33;
	ld.shared.u32 	%r35, [_ZZ18computeBoundingBox7BodySoAiPfS0_S0_S0_S0_S0_E5sminy];
	cvta.to.global.u64 	%rd20, %rd7;
	atom.global.min.s32 	%r36, [%rd20], %r35;
	ld.shared.u32 	%r37, [_ZZ18computeBoundingBox7BodySoAiPfS0_S0_S0_S0_S0_E5sminz];
	cvta.to.global.u64 	%rd21, %rd8;
	atom.global.min.s32 	%r38, [%rd21], %r37;
	ld.shared.u32 	%r39, [_ZZ18computeBoundingBox7BodySoAiPfS0_S0_S0_S0_S0_E5smaxx];
	cvta.to.global.u64 	%rd22, %rd9;
	atom.global.max.s32 	%r40, [%rd22], %r39;
	ld.shared.u32 	%r41, [_ZZ18computeBoundingBox7BodySoAiPfS0_S0_S0_S0_S0_E5smaxy];
	cvta.to.global.u64 	%rd23, %rd10;
	atom.global.max.s32 	%r42, [%rd23], %r41;
	ld.shared.u32 	%r43, [_ZZ18computeBoundingBox7BodySoAiPfS0_S0_S0_S0_S0_E5smaxz];
	cvta.to.global.u64 	%rd24, %rd11;
	atom.global.max.s32 	%r44, [%rd24], %r43;
$L__BB0_18:
	ret;

}
	// .globl	_Z18computeMortonCodes7BodySoAiP10MortonPairffff
.visible .entry _Z18computeMortonCodes7BodySoAiP10MortonPairffff(
	.param .align 8 .b8 _Z18computeMortonCodes7BodySoAiP10MortonPairffff_param_0[56],
	.param .u32 _Z18computeMortonCodes7BodySoAiP10MortonPairffff_param_1,
	.param .u64 .ptr .align 1 _Z18computeMortonCodes7BodySoAiP10MortonPairffff_param_2,
	.param .f32 _Z18computeMortonCodes7BodySoAiP10MortonPairffff_param_3,
	.param .f32 _Z18computeMortonCodes7BodySoAiP10MortonPairffff_param_4,
	.param .f32 _Z18computeMortonCodes7BodySoAiP10MortonPairffff_param_5,
	.param .f32 _Z18computeMortonCodes7BodySoAiP10MortonPairffff_param_6
)
{
	.reg .pred 	%p<2>;
	.reg .b32 	%r<100>;
	.reg .b32 	%f<17>;
	.reg .b64 	%rd<20>;

	ld.param.u64 	%rd3, [_Z18computeMortonCodes7BodySoAiP10MortonPairffff_param_0+16];
	ld.param.u64 	%rd2, [_Z18computeMortonCodes7BodySoAiP10MortonPairffff_param_0+8];
	ld.param.u64 	%rd1, [_Z18computeMortonCodes7BodySoAiP10MortonPairffff_param_0];
	ld.param.u32 	%r2, [_Z18computeMortonCodes7BodySoAiP10MortonPairffff_param_1];
	ld.param.u64 	%rd8, [_Z18computeMortonCodes7BodySoAiP10MortonPairffff_param_2];
	ld.param.f32 	%f1, [_Z18computeMortonCodes7BodySoAiP10MortonPairffff_param_3];
	ld.param.f32 	%f2, [_Z18computeMortonCodes7BodySoAiP10MortonPairffff_param_4];
	ld.param.f32 	%f3, [_Z18computeMortonCodes7BodySoAiP10MortonPairffff_param_5];
	ld.param.f32 	%f4, [_Z18computeMortonCodes7BodySoAiP10MortonPairffff_param_6];
	mov.u32 	%r3, %ctaid.x;
	mov.u32 	%r4, %ntid.x;
	mov.u32 	%r5, %tid.x;
	mad.lo.s32 	%r1, %r3, %r4, %r5;
	setp.ge.s32 	%p1, %r1, %r2;
	@%p1 bra 	$L__BB1_2;
	cvta.to.global.u64 	%rd9, %rd3;
	cvta.to.global.u64 	%rd10, %rd2;
	cvta.to.global.u64 	%rd11, %rd1;
	mul.wide.s32 	%rd12, %r1, 4;
	add.s64 	%rd13, %rd11, %rd12;
	ld.global.f32 	%f5, [%rd13];
	add.s64 	%rd14, %rd10, %rd12;
	ld.global.f32 	%f6, [%rd14];
	add.s64 	%rd15, %rd9, %rd12;
	ld.global.f32 	%f7, [%rd15];
	sub.f32 	%f8, %f5, %f1;
	div.rn.f32 	%f9, %f8, %f4;
	sub.f32 	%f10, %f6, %f2;
	div.rn.f32 	%f11, %f10, %f4;
	sub.f32 	%f12, %f7, %f3;
	div.rn.f32 	%f13, %f12, %f4;
	mul.f32 	%f14, %f13, 0f44800000;
	cvt.rzi.u32.f32 	%r6, %f14;
	min.u32 	%r7, %r6, 1023;
	mul.f32 	%f15, %f11, 0f44800000;
	cvt.rzi.u32.f32 	%r8, %f15;
	min.u32 	%r9, %r8, 1023;
	mul.f32 	%f16, %f9, 0f44800000;
	cvt.rzi.u32.f32 	%r10, %f16;
	min.u32 	%r11, %r10, 1023;
	cvta.to.global.u64 	%rd16, %rd8;
	and.b32  	%r12, %r11, 1;
	shl.b32 	%r13, %r9, 1;
	and.b32  	%r14, %r13, 2;
	shl.b32 	%r15, %r7, 2;
	and.b32  	%r16, %r15, 4;
	or.b32  	%r17, %r14, %r12;
	or.b32  	%r18, %r17, %r16;
	shl.b32 	%r19, %r11, 2;
	and.b32  	%r20, %r19, 8;
	shl.b32 	%r21, %r9, 3;
	and.b32  	%r22, %r21, 16;
	shl.b32 	%r23, %r7, 4;
	and.b32  	%r24, %r23, 32;
	or.b32  	%r25, %r22, %r18;
	or.b32  	%r26, %r25, %r20;
	or.b32  	%r27, %r26, %r24;
	shl.b32 	%r28, %r11, 4;
	and.b32  	%r29, %r28, 64;
	shl.b32 	%r30, %r9, 5;
	and.b32  	%r31, %r30, 128;
	shl.b32 	%r32, %r7, 6;
	and.b32  	%r33, %r32, 256;
	or.b32  	%r34, %r31, %r27;
	or.b32  	%r35, %r34, %r29;
	or.b32  	%r36, %r35, %r33;
	shl.b32 	%r37, %r11, 6;
	and.b32  	%r38, %r37, 512;
	shl.b32 	%r39, %r9, 7;
	and.b32  	%r40, %r39, 1024;
	shl.b32 	%r41, %r7, 8;
	and.b32  	%r42, %r41, 2048;
	or.b32  	%r43, %r40, %r36;
	or.b32  	%r44, %r43, %r38;
	or.b32  	%r45, %r44, %r42;
	shl.b32 	%r46, %r11, 8;
	and.b32  	%r47, %r46, 4096;
	shl.b32 	%r48, %r9, 9;
	and.b32  	%r49, %r48, 8192;
	shl.b32 	%r50, %r7, 10;
	and.b32  	%r51, %r50, 16384;
	or.b32  	%r52, %r49, %r45;
	or.b32  	%r53, %r52, %r47;
	or.b32  	%r54, %r53, %r51;
	shl.b32 	%r55, %r11, 10;
	and.b32  	%r56, %r55, 32768;
	shl.b32 	%r57, %r9, 11;
	and.b32  	%r58, %r57, 65536;
	shl.b32 	%r59, %r7, 12;
	and.b32  	%r60, %r59, 131072;
	or.b32  	%r61, %r58, %r54;
	or.b32  	%r62, %r61, %r56;
	or.b32  	%r63, %r62, %r60;
	shl.b32 	%r64, %r11, 12;
	and.b32  	%r65, %r64, 262144;
	shl.b32 	%r66, %r9, 13;
	and.b32  	%r67, %r66, 524288;
	shl.b32 	%r68, %r7, 14;
	and.b32  	%r69, %r68, 1048576;
	or.b32  	%r70, %r67, %r63;
	or.b32  	%r71, %r70, %r65;
	or.b32  	%r72, %r71, %r69;
	shl.b32 	%r73, %r11, 14;
	and.b32  	%r74, %r73, 2097152;
	shl.b32 	%r75, %r9, 15;
	and.b32  	%r76, %r75, 4194304;
	shl.b32 	%r77, %r7, 16;
	and.b32  	%r78, %r77, 8388608;
	or.b32  	%r79, %r76, %r72;
	or.b32  	%r80, %r79, %r74;
	or.b32  	%r81, %r80, %r78;
	shl.b32 	%r82, %r11, 16;
	and.b32  	%r83, %r82, 16777216;
	shl.b32 	%r84, %r9, 17;
	and.b32  	%r85, %r84, 33554432;
	shl.b32 	%r86, %r7, 18;
	and.b32  	%r87, %r86, 67108864;
	or.b32  	%r88, %r85, %r81;
	or.b32  	%r89, %r88, %r83;
	or.b32  	%r90, %r89, %r87;
	shl.b32 	%r91, %r11, 18;
	and.b32  	%r92, %r91, 134217728;
	shl.b32 	%r93, %r9, 19;
	and.b32  	%r94, %r93, 268435456;
	shl.b32 	%r95, %r7, 20;
	and.b32  	%r96, %r95, 536870912;
	or.b32  	%r97, %r94, %r90;
	or.b32  	%r98, %r97, %r92;
	or.b32  	%r99, %r98, %r96;
	cvt.u64.u32 	%rd17, %r99;
	mul.wide.s32 	%rd18, %r1, 16;
	add.s64 	%rd19, %rd16, %rd18;
	st.global.u64 	[%rd19], %rd17;
	st.global.u32 	[%rd19+8], %r1;
$L__BB1_2:
	ret;

}
	// .globl	_Z17buildOctreeLeaves7BodySoAP10MortonPairP10OctreeNodeiffff
.visible .entry _Z17buildOctreeLeaves7BodySoAP10MortonPairP10OctreeNodeiffff(
	.param .align 8 .b8 _Z17buildOctreeLeaves7BodySoAP10MortonPairP10OctreeNodeiffff_param_0[56],
	.param .u64 .ptr .align 1 _Z17buildOctreeLeaves7BodySoAP10MortonPairP10OctreeNodeiffff_param_1,
	.param .u64 .ptr .align 1 _Z17buildOctreeLeaves7BodySoAP10MortonPairP10OctreeNodeiffff_param_2,
	.param .u32 _Z17buildOctreeLeaves7BodySoAP10MortonPairP10OctreeNodeiffff_param_3,
	.param .f32 _Z17buildOctreeLeaves7BodySoAP10MortonPairP10OctreeNodeiffff_param_4,
	.param .f32 _Z17buildOctreeLeaves7BodySoAP10MortonPairP10OctreeNodeiffff_param_5,
	.param .f32 _Z17buildOctreeLeaves7BodySoAP10MortonPairP10OctreeNodeiffff_param_6,
	.param .f32 _Z17buildOctreeLeaves7BodySoAP10MortonPairP10OctreeNodeiffff_param_7
)
{
	.reg .pred 	%p<2>;
	.reg .b32 	%r<9>;
	.reg .b32 	%f<5>;
	.reg .b64 	%rd<25>;

	ld.param.u64 	%rd7, [_Z17buildOctreeLeaves7BodySoAP10MortonPairP10OctreeNodeiffff_param_0+48];
	ld.param.u64 	%rd3, [_Z17buildOctreeLeaves7BodySoAP10MortonPairP10OctreeNodeiffff_param_0+16];
	ld.param.u64 	%rd2, [_Z17buildOctreeLeaves7BodySoAP10MortonPairP10OctreeNodeiffff_param_0+8];
	ld.param.u64 	%rd1, [_Z17buildOctreeLeaves7BodySoAP10MortonPairP10OctreeNodeiffff_param_0];
	ld.param.u64 	%rd8, [_Z17buildOctreeLeaves7BodySoAP10MortonPairP10OctreeNodeiffff_param_1];
	ld.param.u64 	%rd9, [_Z17buildOctreeLeaves7BodySoAP10MortonPairP10OctreeNodeiffff_param_2];
	ld.param.u32 	%r2, [_Z17buildOctreeLeaves7BodySoAP10MortonPairP10OctreeNodeiffff_param_3];
	mov.u32 	%r3, %ctaid.x;
	mov.u32 	%r4, %ntid.x;
	mov.u32 	%r5, %tid.x;
	mad.lo.s32 	%r1, %r3, %r4, %r5;
	setp.ge.s32 	%p1, %r1, %r2;
	@%p1 bra 	$L__BB2_2;
	cvta.to.global.u64 	%rd10, %rd7;
	cvta.to.global.u64 	%rd11, %rd3;
	cvta.to.global.u64 	%rd12, %rd2;
	cvta.to.global.u64 	%rd13, %rd1;
	cvta.to.global.u64 	%rd14, %rd8;
	cvta.to.global.u64 	%rd15, %rd9;
	mul.wide.s32 	%rd16, %r1, 16;
	add.s64 	%rd17, %rd14, %rd16;
	ld.global.u32 	%r6, [%rd17+8];
	mul.wide.s32 	%rd18, %r6, 4;
	add.s64 	%rd19, %rd10, %rd18;
	ld.global.f32 	%f1, [%rd19];
	mul.wide.s32 	%rd20, %r1, 44;
	add.s64 	%rd21, %rd15, %rd20;
	st.global.f32 	[%rd21], %f1;
	add.s64 	%rd22, %rd13, %rd18;
	ld.global.f32 	%f2, [%rd22];
	st.global.f32 	[%rd21+4], %f2;
	add.s64 	%rd23, %rd12, %rd18;
	ld.global.f32 	%f3, [%rd23];
	st.global.f32 	[%rd21+8], %f3;
	add.s64 	%rd24, %rd11, %rd18;
	ld.global.f32 	%f4, [%rd24];
	st.global.f32 	[%rd21+12], %f4;
	st.global.u32 	[%rd21+36], %r6;
	mov.b32 	%r7, -1;
	st.global.u32 	[%rd21+32], %r7;
	mov.b32 	%r8, 1;
	st.global.u32 	[%rd21+40], %r8;
$L__BB2_2:
	ret;

}
	// .globl	_Z14barnesHutForce7BodySoAP10OctreeNodefiffff
.visible .entry _Z14barnesHutForce7BodySoAP10OctreeNodefiffff(
	.param .align 8 .b8 _Z14barnesHutForce7BodySoAP10OctreeNodefiffff_param_0[56],
	.param .u64 .ptr .align 1 _Z14barnesHutForce7BodySoAP10OctreeNodefiffff_param_1,
	.param .f32 _Z14barnesHutForce7BodySoAP10OctreeNodefiffff_param_2,
	.param .u32 _Z14barnesHutForce7BodySoAP10OctreeNodefiffff_param_3,
	.param .f32 _Z14barnesHutForce7BodySoAP10OctreeNodefiffff_param_4,
	.param .f32 _Z14barnesHutForce7BodySoAP10OctreeNodefiffff_param_5,
	.param .f32 _Z14barnesHutForce7BodySoAP10OctreeNodefiffff_param_6,
	.param .f32 _Z14barnesHutForce7BodySoAP10OctreeNodefiffff_param_7
)
{
	.local .align 16 .b8 	__local_depot3[256];
	.reg .b64 	%SP;
	.reg .b64 	%SPL;
	.reg .pred 	%p<28>;
	.reg .b32 	%r<46>;
	.reg .b32 	%f<46>;
	.reg .b64 	%rd<46>;

	mov.u64 	%SPL, __local_depot3;
	ld.param.u64 	%rd12, [_Z14barnesHutForce7BodySoAP10OctreeNodefiffff_param_0+40];
	ld.param.u64 	%rd11, [_Z14barnesHutForce7BodySoAP10OctreeNodefiffff_param_0+32];
	ld.param.u64 	%rd10, [_Z14barnesHutForce7BodySoAP10OctreeNodefiffff_param_0+24];
	ld.param.u64 	%rd9, [_Z14barnesHutForce7BodySoAP10OctreeNodefiffff_param_0+16];
	ld.param.u64 	%rd8, [_Z14barnesHutForce7BodySoAP10OctreeNodefiffff_param_0+8];
	ld.param.u64 	%rd7, [_Z14barnesHutForce7BodySoAP10OctreeNodefiffff_param_0];
	ld.param.u64 	%rd14, [_Z14barnesHutForce7BodySoAP10OctreeNodefiffff_param_1];
	ld.param.f32 	%f18, [_Z14barnesHutForce7BodySoAP10OctreeNodefiffff_param_2];
	ld.param.u32 	%r29, [_Z14barnesHutForce7BodySoAP10OctreeNodefiffff_param_3];
	add.u64 	%rd1, %SPL, 0;
	mov.u32 	%r30, %ctaid.x;
	mov.u32 	%r31, %ntid.x;
	mov.u32 	%r32, %tid.x;
	mad.lo.s32 	%r1, %r30, %r31, %r32;
	setp.ge.s32 	%p1, %r1, %r29;
	@%p1 bra 	$L__BB3_32;
	cvta.to.global.u64 	%rd16, %rd9;
	cvta.to.global.u64 	%rd17, %rd8;
	cvta.to.global.u64 	%rd18, %rd7;
	mul.wide.s32 	%rd19, %r1, 4;
	add.s64 	%rd20, %rd18, %rd19;
	ld.global.f32 	%f1, [%rd20];
	add.s64 	%rd21, %rd17, %rd19;
	ld.global.f32 	%f2, [%rd21];
	add.s64 	%rd22, %rd16, %rd19;
	ld.global.f32 	%f3, [%rd22];
	mov.b32 	%r34, 0;
	st.local.u32 	[%rd1], %r34;
	cvta.to.global.u64 	%rd4, %rd14;
	mov.f32 	%f45, 0f00000000;
	mov.b32 	%r45, 1;
	mov.f32 	%f44, %f45;
	mov.f32 	%f43, %f45;
$L__BB3_2:
	mov.u32 	%r2, %r45;
	add.s32 	%r45, %r2, -1;
	mul.wide.u32 	%rd23, %r45, 4;
	add.s64 	%rd5, %rd1, %rd23;
	ld.local.u32 	%r4, [%rd5];
	setp.ge.s32 	%p2, %r4, %r29;
	setp.lt.s32 	%p3, %r4, 0;
	or.pred  	%p4, %p2, %p3;
	@%p4 bra 	$L__BB3_30;
	mul.wide.u32 	%rd24, %r4, 44;
	add.s64 	%rd6, %rd4, %rd24;
	ld.global.u32 	%r35, [%rd6+40];
	setp.eq.s32 	%p5, %r35, 0;
	@%p5 bra 	$L__BB3_30;
	ld.global.f32 	%f7, [%rd6];
	ld.global.u32 	%r5, [%rd6+36];
	ld.global.u32 	%r36, [%rd6+32];
	ld.global.f32 	%f20, [%rd6+16];
	ld.global.f32 	%f21, [%rd6+12];
	ld.global.f32 	%f22, [%rd6+8];
	ld.global.f32 	%f23, [%rd6+4];
	sub.f32 	%f8, %f23, %f1;
	sub.f32 	%f9, %f22, %f2;
	sub.f32 	%f10, %f21, %f3;
	mul.f32 	%f24, %f8, %f8;
	fma.rn.f32 	%f25, %f9, %f9, %f24;
	fma.rn.f32 	%f26, %f10, %f10, %f25;
	add.f32 	%f11, %f26, 0f3089705F;
	sqrt.rn.f32 	%f27, %f11;
	div.rn.f32 	%f28, %f20, %f27;
	setp.lt.f32 	%p6, %f28, 0f3F000000;
	setp.eq.s32 	%p7, %r36, -1;
	or.pred  	%p8, %p7, %p6;
	@%p8 bra 	$L__BB3_28;
	add.s32 	%r6, %r4, 1;
	setp.lt.s32 	%p9, %r6, %r29;
	@%p9 bra 	$L__BB3_6;
	bra.uni 	$L__BB3_30;
$L__BB3_6:
	setp.gt.u32 	%p10, %r2, 64;
	@%p10 bra 	$L__BB3_8;
	st.local.u32 	[%rd5], %r6;
	mov.u32 	%r45, %r2;
$L__BB3_8:
	add.s32 	%r8, %r4, 2;
	setp.ge.u32 	%p11, %r8, %r29;
	@%p11 bra 	$L__BB3_30;
	setp.gt.u32 	%p12, %r45, 63;
	@%p12 bra 	$L__BB3_11;
	add.s32 	%r9, %r45, 1;
	mul.wide.u32 	%rd25, %r45, 4;
	add.s64 	%rd26, %rd1, %rd25;
	st.local.u32 	[%rd26], %r8;
	mov.u32 	%r45, %r9;
$L__BB3_11:
	add.s32 	%r11, %r4, 3;
	setp.ge.u32 	%p13, %r11, %r29;
	@%p13 bra 	$L__BB3_30;
	setp.gt.u32 	%p14, %r45, 63;
	@%p14 bra 	$L__BB3_14;
	add.s32 	%r12, %r45, 1;
	mul.wide.u32 	%rd27, %r45, 4;
	add.s64 	%rd28, %rd1, %rd27;
	st.local.u32 	[%rd28], %r11;
	mov.u32 	%r45, %r12;
$L__BB3_14:
	add.s32 	%r14, %r4, 4;
	setp.ge.u32 	%p15, %r14, %r29;
	@%p15 bra 	$L__BB3_30;
	setp.gt.u32 	%p16, %r45, 63;
	@%p16 bra 	$L__BB3_17;
	add.s32 	%r15, %r45, 1;
	mul.wide.u32 	%rd29, %r45, 4;
	add.s64 	%rd30, %rd1, %rd29;
	st.local.u32 	[%rd30], %r14;
	mov.u32 	%r45, %r15;
$L__BB3_17:
	add.s32 	%r17, %r4, 5;
	setp.ge.u32 	%p17, %r17, %r29;
	@%p17 bra 	$L__BB3_30;
	setp.gt.u32 	%p18, %r45, 63;
	@%p18 bra 	$L__BB3_20;
	add.s32 	%r18, %r45, 1;
	mul.wide.u32 	%rd31, %r45, 4;
	add.s64 	%rd32, %rd1, %rd31;
	st.local.u32 	[%rd32], %r17;
	mov.u32 	%r45, %r18;
$L__BB3_20:
	add.s32 	%r20, %r4, 6;
	setp.ge.u32 	%p19, %r20, %r29;
	@%p19 bra 	$L__BB3_30;
	setp.gt.u32 	%p20, %r45, 63;
	@%p20 bra 	$L__BB3_23;
	add.s32 	%r21, %r45, 1;
	mul.wide.u32 	%rd33, %r45, 4;
	add.s64 	%rd34, %rd1, %rd33;
	st.local.u32 	[%rd34], %r20;
	mov.u32 	%r45, %r21;
$L__BB3_23:
	add.s32 	%r23, %r4, 7;
	setp.ge.u32 	%p21, %r23, %r29;
	@%p21 bra 	$L__BB3_30;
	setp.gt.u32 	%p22, %r45, 63;
	@%p22 bra 	$L__BB3_26;
	add.s32 	%r24, %r45, 1;
	mul.wide.u32 	%rd35, %r45, 4;
	add.s64 	%rd36, %rd1, %rd35;
	st.local.u32 	[%rd36], %r23;
	mov.u32 	%r45, %r24;
$L__BB3_26:
	add.s32 	%r26, %r4, 8;
	setp.ge.u32 	%p23, %r26, %r29;
	setp.gt.u32 	%p24, %r45, 63;
	or.pred  	%p25, %p23, %p24;
	@%p25 bra 	$L__BB3_30;
	add.s32 	%r27, %r45, 1;
	mul.wide.u32 	%rd37, %r45, 4;
	add.s64 	%rd38, %rd1, %rd37;
	st.local.u32 	[%rd38], %r26;
	mov.u32 	%r45, %r27;
	bra.uni 	$L__BB3_30;
$L__BB3_28:
	setp.eq.s32 	%p26, %r5, %r1;
	@%p26 bra 	$L__BB3_30;
	rsqrt.approx.f32 	%f30, %f11;
	mul.f32 	%f31, %f30, %f30;
	mul.f32 	%f32, %f30, %f31;
	mul.f32 	%f33, %f7, %f32;
	fma.rn.f32 	%f43, %f8, %f33, %f43;
	fma.rn.f32 	%f44, %f9, %f33, %f44;
	fma.rn.f32 	%f45, %f10, %f33, %f45;
$L__BB3_30:
	setp.ne.s32 	%p27, %r45, 0;
	@%p27 bra 	$L__BB3_2;
	cvta.to.global.u64 	%rd39, %rd10;
	mul.wide.s32 	%rd40, %r1, 4;
	add.s64 	%rd41, %rd39, %rd40;
	ld.global.f32 	%f34, [%rd41];
	fma.rn.f32 	%f35, %f18, %f43, %f34;
	st.global.f32 	[%rd41], %f35;
	cvta.to.global.u64 	%rd42, %rd11;
	add.s64 	%rd43, %rd42, %rd40;
	ld.global.f32 	%f36, [%rd43];
	fma.rn.f32 	%f37, %f18, %f44, %f36;
	st.global.f32 	[%rd43], %f37;
	cvta.to.global.u64 	%rd44, %rd12;
	add.s64 	%rd45, %rd44, %rd40;
	ld.global.f32 	%f38, [%rd45];
	fma.rn.f32 	%f39, %f18, %f45, %f38;
	st.global.f32 	[%rd45], %f39;
$L__BB3_32:
	ret;

}
	// .globl	_Z11directForce7BodySoAfi
.visible .entry _Z11directForce7BodySoAfi(
	.param .align 8 .b8 _Z11directForce7BodySoAfi_param_0[56],
	.param .f32 _Z11directForce7BodySoAfi_param_1,
	.param .u32 _Z11directForce7BodySoAfi_param_2
)
{
	.reg .pred 	%p<16>;
	.reg .b32 	%r<44>;
	.reg .b32 	%f<240>;
	.reg .b64 	%rd<30>;
	// demoted variable
	.shared .align 4 .b8 _ZZ11directForce7BodySoAfiE6shPosX[1024];
	// demoted variable
	.shared .align 4 .b8 _ZZ11directForce7BodySoAfiE6shPosY[1024];
	// demoted variable
	.shared .align 4 .b8 _ZZ11directForce7BodySoAfiE6shPosZ[1024];
	// demoted variable
	.shared .align 4 .b8 _ZZ11directForce7BodySoAfiE6shMass[1024];
	ld.param.u64 	%rd13, [_Z11directForce7BodySoAfi_param_0+48];
	ld.param.u64 	%rd12, [_Z11directForce7BodySoAfi_param_0+40];
	ld.param.u64 	%rd11, [_Z11directForce7BodySoAfi_param_0+32];
	ld.param.u64 	%rd10, [_Z11directForce7BodySoAfi_param_0+24];
	ld.param.u64 	%rd9, [_Z11directForce7BodySoAfi_param_0+16];
	ld.param.u64 	%rd8, [_Z11directForce7BodySoAfi_param_0+8];
	ld.param.u64 	%rd7, [_Z11directForce7BodySoAfi_param_0];
	ld.param.f32 	%f67, [_Z11directForce7BodySoAfi_param_1];
	ld.param.u32 	%r19, [_Z11directForce7BodySoAfi_param_2];
	cvta.to.global.u64 	%rd1, %rd7;
	cvta.to.global.u64 	%rd2, %rd8;
	cvta.to.global.u64 	%rd3, %rd9;
	mov.u32 	%r20, %ctaid.x;
	mov.u32 	%r21, %ntid.x;
	mov.u32 	%r1, %tid.x;
	mad.lo.s32 	%r2, %r20, %r21, %r1;
	setp.ge.s32 	%p1, %r2, %r19;
	@%p1 bra 	$L__BB4_2;
	mul.wide.s32 	%rd14, %r2, 4;
	add.s64 	%rd15, %rd1, %rd14;
	ld.global.f32 	%f202, [%rd15];
	add.s64 	%rd16, %rd2, %rd14;
	ld.global.f32 	%f201, [%rd16];
	add.s64 	%rd17, %rd3, %rd14;
	ld.global.f32 	%f203, [%rd17];
$L__BB4_2:
	setp.lt.s32 	%p2, %r19, 1;
	mov.f32 	%f210, 0f00000000;
	mov.f32 	%f211, %f210;
	mov.f32 	%f212, %f210;
	@%p2 bra 	$L__BB4_26;
	add.s32 	%r23, %r19, 255;
	shr.u32 	%r3, %r23, 8;
	shl.b32 	%r24, %r1, 2;
	mov.u32 	%r25, _ZZ11directForce7BodySoAfiE6shPosX;
	add.s32 	%r4, %r25, %r24;
	mov.u32 	%r26, _ZZ11directForce7BodySoAfiE6shPosY;
	add.s32 	%r5, %r26, %r24;
	mov.u32 	%r27, _ZZ11directForce7BodySoAfiE6shPosZ;
	add.s32 	%r6, %r27, %r24;
	mov.u32 	%r28, _ZZ11directForce7BodySoAfiE6shMass;
	add.s32 	%r7, %r28, %r24;
	cvta.to.global.u64 	%rd6, %rd13;
	mov.f32 	%f212, 0f00000000;
	mov.b32 	%r42, 0;
	mov.f32 	%f211, %f212;
	mov.f32 	%f210, %f212;
$L__BB4_4:
	shl.b32 	%r9, %r42, 8;
	add.s32 	%r10, %r9, %r1;
	setp.ge.s32 	%p3, %r10, %r19;
	@%p3 bra 	$L__BB4_6;
	mul.wide.s32 	%rd18, %r10, 4;
	add.s64 	%rd19, %rd1, %rd18;
	ld.global.f32 	%f71, [%rd19];
	st.shared.f32 	[%r4], %f71;
	add.s64 	%rd20, %rd2, %rd18;
	ld.global.f32 	%f72, [%rd20];
	st.shared.f32 	[%r5], %f72;
	add.s64 	%rd21, %rd3, %rd18;
	ld.global.f32 	%f73, [%rd21];
	st.shared.f32 	[%r6], %f73;
	add.s64 	%rd22, %rd6, %rd18;
	ld.global.f32 	%f74, [%rd22];
	st.shared.f32 	[%r7], %f74;
$L__BB4_6:
	setp.ge.s32 	%p4, %r2, %r19;
	bar.sync 	0;
	@%p4 bra 	$L__BB4_25;
	mov.b32 	%r43, 0;
$L__BB4_8:
	.pragma "nounroll";
	add.s32 	%r12, %r9, %r43;
	setp.ge.s32 	%p5, %r12, %r19;
	shl.b32 	%r30, %r43, 2;
	mov.u32 	%r31, _ZZ11directForce7BodySoAfiE6shPosX;
	add.s32 	%r13, %r31, %r30;
	mov.u32 	%r32, _ZZ11directForce7BodySoAfiE6shPosY;
	add.s32 	%r14, %r32, %r30;
	mov.u32 	%r33, _ZZ11directForce7BodySoAfiE6shPosZ;
	add.s32 	%r15, %r33, %r30;
	mov.u32 	%r34, _ZZ11directForce7BodySoAfiE6shMass;
	add.s32 	%r16, %r34, %r30;
	@%p5 bra 	$L__BB4_10;
	ld.shared.f32 	%f75, [%r13];
	sub.f32 	%f76, %f75, %f202;
	ld.shared.f32 	%f77, [%r14];
	sub.f32 	%f78, %f77, %f201;
	ld.shared.f32 	%f79, [%r15];
	sub.f32 	%f80, %f79, %f203;
	mul.f32 	%f81, %f78, %f78;
	fma.rn.f32 	%f82, %f76, %f76, %f81;
	fma.rn.f32 	%f83, %f80, %f80, %f82;
	add.f32 	%f84, %f83, 0f3089705F;
	rsqrt.approx.f32 	%f85, %f84;
	mul.f32 	%f86, %f85, %f85;
	mul.f32 	%f87, %f85, %f86;
	ld.shared.f32 	%f88, [%r16];
	mul.f32 	%f89, %f88, %f87;
	fma.rn.f32 	%f212, %f76, %f89, %f212;
	fma.rn.f32 	%f211, %f78, %f89, %f211;
	fma.rn.f32 	%f210, %f80, %f89, %f210;
$L__BB4_10:
	add.s32 	%r35, %r12, 1;
	setp.ge.s32 	%p6, %r35, %r19;
	@%p6 bra 	$L__BB4_12;
	ld.shared.f32 	%f90, [%r13+4];
	sub.f32 	%f91, %f90, %f202;
	ld.shared.f32 	%f92, [%r14+4];
	sub.f32 	%f93, %f92, %f201;
	ld.shared.f32 	%f94, [%r15+4];
	sub.f32 	%f95, %f94, %f203;
	mul.f32 	%f96, %f93, %f93;
	fma.rn.f32 	%f97, %f91, %f91, %f96;
	fma.rn.f32 	%f98, %f95, %f95, %f97;
	add.f32 	%f99, %f98, 0f3089705F;
	rsqrt.approx.f32 	%f100, %f99;
	mul.f32 	%f101, %f100, %f100;
	mul.f32 	%f102, %f100, %f101;
	ld.shared.f32 	%f103, [%r16+4];
	mul.f32 	%f104, %f103, %f102;
	fma.rn.f32 	%f212, %f91, %f104, %f212;
	fma.rn.f32 	%f211, %f93, %f104, %f211;
	fma.rn.f32 	%f210, %f95, %f104, %f210;
$L__BB4_12:
	add.s32 	%r36, %r12, 2;
	setp.ge.s32 	%p7, %r36, %r19;
	@%p7 bra 	$L__BB4_14;
	ld.shared.f32 	%f105, [%r13+8];
	sub.f32 	%f106, %f105, %f202;
	ld.shared.f32 	%f107, [%r14+8];
	sub.f32 	%f108, %f107, %f201;
	ld.shared.f32 	%f109, [%r15+8];
	sub.f32 	%f110, %f109, %f203;
	mul.f32 	%f111, %f108, %f108;
	fma.rn.f32 	%f112, %f106, %f106, %f111;
	fma.rn.f32 	%f113, %f110, %f110, %f112;
	add.f32 	%f114, %f113, 0f3089705F;
	rsqrt.approx.f32 	%f115, %f114;
	mul.f32 	%f116, %f115, %f115;
	mul.f32 	%f117, %f115, %f116;
	ld.shared.f32 	%f118, [%r16+8];
	mul.f32 	%f119, %f118, %f117;
	fma.rn.f32 	%f212, %f106, %f119, %f212;
	fma.rn.f32 	%f211, %f108, %f119, %f211;
	fma.rn.f32 	%f210, %f110, %f119, %f210;
$L__BB4_14:
	add.s32 	%r37, %r12, 3;
	setp.ge.s32 	%p8, %r37, %r19;
	@%p8 bra 	$L__BB4_16;
	ld.shared.f32 	%f120, [%r13+12];
	sub.f32 	%f121, %f120, %f202;
	ld.shared.f32 	%f122, [%r14+12];
	sub.f32 	%f123, %f122, %f201;
	ld.shared.f32 	%f124, [%r15+12];
	sub.f32 	%f125, %f124, %f203;
	mul.f32 	%f126, %f123, %f123;
	fma.rn.f32 	%f127, %f121, %f121, %f126;
	fma.rn.f32 	%f128, %f125, %f125, %f127;
	add.f32 	%f129, %f128, 0f3089705F;
	rsqrt.approx.f32 	%f130, %f129;
	mul.f32 	%f131, %f130, %f130;
	mul.f32 	%f132, %f130, %f131;
	ld.shared.f32 	%f133, [%r16+12];
	mul.f32 	%f134, %f133, %f132;
	fma.rn.f32 	%f212, %f121, %f134, %f212;
	fma.rn.f32 	%f211, %f123, %f134, %f211;
	fma.rn.f32 	%f210, %f125, %f134, %f210;
$L__BB4_16:
	add.s32 	%r38, %r12, 4;
	setp.ge.s32 	%p9, %r38, %r19;
	@%p9 bra 	$L__BB4_18;
	ld.shared.f32 	%f135, [%r13+16];
	sub.f32 	%f136, %f135, %f202;
	ld.shared.f32 	%f137, [%r14+16];
	sub.f32 	%f138, %f137, %f201;
	ld.shared.f32 	%f139, [%r15+16];
	sub.f32 	%f140, %f139, %f203;
	mul.f32 	%f141, %f138, %f138;
	fma.rn.f32 	%f142, %f136, %f136, %f141;
	fma.rn.f32 	%f143, %f140, %f140, %f142;
	add.f32 	%f144, %f143, 0f3089705F;
	rsqrt.approx.f32 	%f145, %f144;
	mul.f32 	%f146, %f145, %f145;
	mul.f32 	%f147, %f145, %f146;
	ld.shared.f32 	%f148, [%r16+16];
	mul.f32 	%f149, %f148, %f147;
	fma.rn.f32 	%f212, %f136, %f149, %f212;
	fma.rn.f32 	%f211, %f138, %f149, %f211;
	fma.rn.f32 	%f210, %f140, %f149, %f210;
$L__BB4_18:
	add.s32 	%r39, %r12, 5;
	setp.ge.s32 	%p10, %r39, %r19;
	@%p10 bra 	$L__BB4_20;
	ld.shared.f32 	%f150, [%r13+20];
	sub.f32 	%f151, %f150, %f202;
	ld.shared.f32 	%f152, [%r14+20];
	sub.f32 	%f153, %f152, %f201;
	ld.shared.f32 	%f154, [%r15+20];
	sub.f32 	%f155, %f154, %f203;
	mul.f32 	%f156, %f153, %f153;
	fma.rn.f32 	%f157, %f151, %f151, %f156;
	fma.rn.f32 	%f158, %f155, %f155, %f157;
	add.f32 	%f159, %f158, 0f3089705F;
	rsqrt.approx.f32 	%f160, %f159;
	mul.f32 	%f161, %f160, %f160;
	mul.f32 	%f162, %f160, %f161;
	ld.shared.f32 	%f163, [%r16+20];
	mul.f32 	%f164, %f163, %f162;
	fma.rn.f32 	%f212, %f151, %f164, %f212;
	fma.rn.f32 	%f211, %f153, %f164, %f211;
	fma.rn.f32 	%f210, %f155, %f164, %f210;
$L__BB4_20:
	add.s32 	%r40, %r12, 6;
	setp.ge.s32 	%p11, %r40, %r19;
	@%p11 bra 	$L__BB4_22;
	ld.shared.f32 	%f165, [%r13+24];
	sub.f32 	%f166, %f165, %f202;
	ld.shared.f32 	%f167, [%r14+24];
	sub.f32 	%f168, %f167, %f201;
	ld.shared.f32 	%f169, [%r15+24];
	sub.f32 	%f170, %f169, %f203;
	mul.f32 	%f171, %f168, %f168;
	fma.rn.f32 	%f172, %f166, %f166, %f171;
	fma.rn.f32 	%f173, %f170, %f170, %f172;
	add.f32 	%f174, %f173, 0f3089705F;
	rsqrt.approx.f32 	%f175, %f174;
	mul.f32 	%f176, %f175, %f175;
	mul.f32 	%f177, %f175, %f176;
	ld.shared.f32 	%f178, [%r16+24];
	mul.f32 	%f179, %f178, %f177;
	fma.rn.f32 	%f212, %f166, %f179, %f212;
	fma.rn.f32 	%f211, %f168, %f179, %f211;
	fma.rn.f32 	%f210, %f170, %f179, %f210;
$L__BB4_22:
	add.s32 	%r41, %r12, 7;
	setp.ge.s32 	%p12, %r41, %r19;
	@%p12 bra 	$L__BB4_24;
	ld.shared.f32 	%f180, [%r13+28];
	sub.f32 	%f181, %f180, %f202;
	ld.shared.f32 	%f182, [%r14+28];
	sub.f32 	%f183, %f182, %f201;
	ld.shared.f32 	%f184, [%r15+28];
	sub.f32 	%f185, %f184, %f203;
	mul.f32 	%f186, %f183, %f183;
	fma.rn.f32 	%f187, %f181, %f181, %f186;
	fma.rn.f32 	%f188, %f185, %f185, %f187;
	add.f32 	%f189, %f188, 0f3089705F;
	rsqrt.approx.f32 	%f190, %f189;
	mul.f32 	%f191, %f190, %f190;
	mul.f32 	%f192, %f190, %f191;
	ld.shared.f32 	%f193, [%r16+28];
	mul.f32 	%f194, %f193, %f192;
	fma.rn.f32 	%f212, %f181, %f194, %f212;
	fma.rn.f32 	%f211, %f183, %f194, %f211;
	fma.rn.f32 	%f210, %f185, %f194, %f210;
$L__BB4_24:
	add.s32 	%r43, %r43, 8;
	setp.ne.s32 	%p13, %r43, 256;
	@%p13 bra 	$L__BB4_8;
$L__BB4_25:
	bar.sync 	0;
	add.s32 	%r42, %r42, 1;
	setp.ne.s32 	%p14, %r42, %r3;
	@%p14 bra 	$L__BB4_4;
$L__BB4_26:
	setp.ge.s32 	%p15, %r2, %r19;
	@%p15 bra 	$L__BB4_28;
	cvta.to.global.u64 	%rd23, %rd10;
	mul.wide.s32 	%rd24, %r2, 4;
	add.s64 	%rd25, %rd23, %rd24;
	ld.global.f32 	%f195, [%rd25];
	fma.rn.f32 	%f196, %f67, %f212, %f195;
	st.global.f32 	[%rd25], %f196;
	cvta.to.global.u64 	%rd26, %rd11;
	add.s64 	%rd27, %rd26, %rd24;
	ld.global.f32 	%f197, [%rd27];
	fma.rn.f32 	%f198, %f67, %f211, %f197;
	st.global.f32 	[%rd27], %f198;
	cvta.to.global.u64 	%rd28, %rd12;
	add.s64 	%rd29, %rd28, %rd24;
	ld.global.f32 	%f199, [%rd29];
	fma.rn.f32 	%f200, %f67, %f210, %f199;
	st.global.f32 	[%rd29], %f200;
$L__BB4_28:
	ret;

}
	// .globl	_Z18integratePositions7BodySoAfi
.visible .entry _Z18integratePositions7BodySoAfi(
	.param .align 8 .b8 _Z18integratePositions7BodySoAfi_param_0[56],
	.param .f32 _Z18integratePositions7BodySoAfi_param_1,
	.param .u32 _Z18integratePositions7BodySoAfi_param_2
)
{
	.reg .pred 	%p<2>;
	.reg .b32 	%r<6>;
	.reg .b32 	%f<11>;
	.reg .b64 	%rd<21>;

	ld.param.u64 	%rd6, [_Z18integratePositions7BodySoAfi_param_0+40];
	ld.param.u64 	%rd5, [_Z18integratePositions7BodySoAfi_param_0+32];
	ld.param.u64 	%rd4, [_Z18integratePositions7BodySoAfi_param_0+24];
	ld.param.u64 	%rd3, [_Z18integratePositions7BodySoAfi_param_0+16];
	ld.param.u64 	%rd2, [_Z18integratePositions7BodySoAfi_param_0+8];
	ld.param.u64 	%rd1, [_Z18integratePositions7BodySoAfi_param_0];
	ld.param.f32 	%f1, [_Z18integratePositions7BodySoAfi_param_1];
	ld.param.u32 	%r2, [_Z18integratePositions7BodySoAfi_param_2];
	mov.u32 	%r3, %ctaid.x;
	mov.u32 	%r4, %ntid.x;
	mov.u32 	%r5, %tid.x;
	mad.lo.s32 	%r1, %r3, %r4, %r5;
	setp.ge.s32 	%p1, %r1, %r2;
	@%p1 bra 	$L__BB5_2;
	cvta.to.global.u64 	%rd8, %rd6;
	cvta.to.global.u64 	%rd9, %rd5;
	cvta.to.global.u64 	%rd10, %rd4;
	cvta.to.global.u64 	%rd11, %rd3;
	cvta.to.global.u64 	%rd12, %rd2;
	cvta.to.global.u64 	%rd13, %rd1;
	mul.wide.s32 	%rd14, %r1, 4;
	add.s64 	%rd15, %rd10, %rd14;
	ld.global.f32 	%f2, [%rd15];
	add.s64 	%rd16, %rd13, %rd14;
	ld.global.f32 	%f3, [%rd16];
	fma.rn.f32 	%f4, %f1, %f2, %f3;
	st.global.f32 	[%rd16], %f4;
	add.s64 	%rd17, %rd9, %rd14;
	ld.global.f32 	%f5, [%rd17];
	add.s64 	%rd18, %rd12, %rd14;
	ld.global.f32 	%f6, [%rd18];
	fma.rn.f32 	%f7, %f1, %f5, %f6;
	st.global.f32 	[%rd18], %f7;
	add.s64 	%rd19, %rd8, %rd14;
	ld.global.f32 	%f8, [%rd19];
	add.s64 	%rd20, %rd11, %rd14;
	ld.global.f32 	%f9, [%rd20];
	fma.rn.f32 	%f10, %f1, %f8, %f9;
	st.global.f32 	[%rd20], %f10;
$L__BB5_2:
	ret;

}


// ===== COMPILED SASS (sm_100) =====

	.target	sm_100

	.elftype	@"ET_EXEC"


//--------------------- .note.nv.tkinfo           --------------------------
	.section	.note.nv.tkinfo,"",@"SHT_NOTE"
	.sectionflags	@"SHF_NOTE_NV_TKINFO"
	.tkinfo
        /*0018*/ 	.word	0x00000002
        /*0030*/ 	.string	""
        /*0030*/ 	.string	"ptxas"
        /*0030*/ 	.string	"Cuda compilation tools, release 13.0, V13.0.88"
        /*0030*/ 	.string	"Build cuda_13.0.r13.0/compiler.36424714_0"
        /*0030*/ 	.string	"-arch sm_100 -m 64 "



//--------------------- .note.nv.cuinfo           --------------------------
	.section	.note.nv.cuinfo,"",@"SHT_NOTE"
	.sectionflags	@"SHF_NOTE_NV_CUINFO"
        /*0018*/ 	.short	0x0002
        /*001a*/ 	.short	0x0064
        /*001c*/ 	.short	0x0082
	.zero		2


//--------------------- .nv.info                  --------------------------
	.section	.nv.info,"",@"SHT_CUDA_INFO"
	.align	4


	//----- nvinfo : EIATTR_REGCOUNT
	.align		4
        /*0000*/ 	.byte	0x04, 0x2f
        /*0002*/ 	.short	(.L_1 - .L_0)
	.align		4
.L_0:
        /*0004*/ 	.word	index@(_Z18computeBoundingBox7BodySoAiPfS0_S0_S0_S0_S0_)
        /*0008*/ 	.word	0x0000001c


	//----- nvinfo : EIATTR_FRAME_SIZE
	.align		4
.L_1:
        /*000c*/ 	.byte	0x04, 0x11
        /*000e*/ 	.short	(.L_3 - .L_2)
	.align		4
.L_2:
        /*0010*/ 	.word	index@(_Z18computeBoundingBox7BodySoAiPfS0_S0_S0_S0_S0_)
        /*0014*/ 	.word	0x00000000


	//----- nvinfo : EIATTR_REGCOUNT
	.align		4
.L_3:
        /*0018*/ 	.byte	0x04, 0x2f
        /*001a*/ 	.short	(.L_5 - .L_4)
	.align		4
.L_4:
        /*001c*/ 	.word	index@(_Z18computeMortonCodes7BodySoAiP10MortonPairffff)
        /*0020*/ 	.word	0x00000014


	//----- nvinfo : EIATTR_FRAME_SIZE
	.align		4
.L_5:
        /*0024*/ 	.byte	0x04, 0x11
        /*0026*/ 	.short	(.L_7 - .L_6)
	.align		4
.L_6:
        /*0028*/ 	.word	index@($__internal_2_$__cuda_sm3x_div_rn_noftz_f32_slowpath)
        /*002c*/ 	.word	0x00000000


	//----- nvinfo : EIATTR_FRAME_SIZE
	.align		4
.L_7:
        /*0030*/ 	.byte	0x04, 0x11
        /*0032*/ 	.short	(.L_9 - .L_8)
	.align		4
.L_8:
        /*0034*/ 	.word	index@(_Z18computeMortonCodes7BodySoAiP10MortonPairffff)
        /*0038*/ 	.word	0x00000000


	//----- nvinfo : EIATTR_REGCOUNT
	.align		4
.L_9:
        /*003c*/ 	.byte	0x04, 0x2f
        /*003e*/ 	.short	(.L_11 - .L_10)
	.align		4
.L_10:
        /*0040*/ 	.word	index@(_Z17buildOctreeLeaves7BodySoAP10MortonPairP10OctreeNodeiffff)
        /*0044*/ 	.word	0x00000012


	//----- nvinfo : EIATTR_FRAME_SIZE
	.align		4
.L_11:
        /*0048*/ 	.byte	0x04, 0x11
        /*004a*/ 	.short	(.L_13 - .L_12)
	.align		4
.L_12:
        /*004c*/ 	.word	index@(_Z17buildOctreeLeaves7BodySoAP10MortonPairP10OctreeNodeiffff)
        /*0050*/ 	.word	0x00000000


	//----- nvinfo : EIATTR_REGCOUNT
	.align		4
.L_13:
        /*0054*/ 	.byte	0x04, 0x2f
        /*0056*/ 	.short	(.L_15 - .L_14)
	.align		4
.L_14:
        /*0058*/ 	.word	index@(_Z14barnesHutForce7BodySoAP10OctreeNodefiffff)
        /*005c*/ 	.word	0x00000020


	//----- nvinfo : EIATTR_FRAME_SIZE
	.align		4
.L_15:
        /*0060*/ 	.byte	0x04, 0x11
        /*0062*/ 	.short	(.L_17 - .L_16)
	.align		4
.L_16:
        /*0064*/ 	.word	index@($__internal_1_$__cuda_sm3x_div_rn_noftz_f32_slowpath)
        /*0068*/ 	.word	0x00000100


	//----- nvinfo : EIATTR_FRAME_SIZE
	.align		4
.L_17:
        /*006c*/ 	.byte	0x04, 0x11
        /*006e*/ 	.short	(.L_19 - .L_18)
	.align		4
.L_18:
        /*0070*/ 	.word	index@($__internal_0_$__cuda_sm20_sqrt_rn_f32_slowpath)
        /*0074*/ 	.word	0x00000100


	//----- nvinfo : EIATTR_FRAME_SIZE
	.align		4
.L_19:
        /*0078*/ 	.byte	0x04, 0x11
        /*007a*/ 	.short	(.L_21 - .L_20)
	.align		4
.L_20:
        /*007c*/ 	.word	index@(_Z14barnesHutForce7BodySoAP10OctreeNodefiffff)
        /*0080*/ 	.word	0x00000100


	//----- nvinfo : EIATTR_REGCOUNT
	.align		4
.L_21:
        /*0084*/ 	.byte	0x04, 0x2f
        /*0086*/ 	.short	(.L_23 - .L_22)
	.align		4
.L_22:
        /*0088*/ 	.word	index@(_Z11directForce7BodySoAfi)
        /*008c*/ 	.word	0x0000001d


	//----- nvinfo : EIATTR_FRAME_SIZE
	.align		4
.L_23:
        /*0090*/ 	.byte	0x04, 0x11
        /*0092*/ 	.short	(.L_25 - .L_24)
	.align		4
.L_24:
        /*0094*/ 	.word	index@(_Z11directForce7BodySoAfi)
        /*0098*/ 	.word	0x00000000


	//----- nvinfo : EIATTR_REGCOUNT
	.align		4
.L_25:
        /*009c*/ 	.byte	0x04, 0x2f
        /*009e*/ 	.short	(.L_27 - .L_26)
	.align		4
.L_26:
        /*00a0*/ 	.word	index@(_Z18integratePositions7BodySoAfi)
        /*00a4*/ 	.word	0x00000014


	//----- nvinfo : EIATTR_FRAME_SIZE
	.align		4
.L_27:
        /*00a8*/ 	.byte	0x04, 0x11
        /*00aa*/ 	.short	(.L_29 - .L_28)
	.align		4
.L_28:
        /*00ac*/ 	.word	index@(_Z18integratePositions7BodySoAfi)
        /*00b0*/ 	.word	0x00000000


	//----- nvinfo : EIATTR_MIN_STACK_SIZE
	.align		4
.L_29:
        /*00b4*/ 	.byte	0x04, 0x12
        /*00b6*/ 	.short	(.L_31 - .L_30)
	.align		4
.L_30:
        /*00b8*/ 	.word	index@(_Z18integratePositions7BodySoAfi)
        /*00bc*/ 	.word	0x00000000


	//----- nvinfo : EIATTR_MIN_STACK_SIZE
	.align		4
.L_31:
        /*00c0*/ 	.byte	0x04, 0x12
        /*00c2*/ 	.short	(.L_33 - .L_32)
	.align		4
.L_32:
        /*00c4*/ 	.word	index@(_Z11directForce7BodySoAfi)
        /*00c8*/ 	.word	0x00000000


	//----- nvinfo : EIATTR_MIN_STACK_SIZE
	.align		4
.L_33:
        /*00cc*/ 	.byte	0x04, 0x12
        /*00ce*/ 	.short	(.L_35 - .L_34)
	.align		4
.L_34:
        /*00d0*/ 	.word	index@(_Z14barnesHutForce7BodySoAP10OctreeNodefiffff)
        /*00d4*/ 	.word	0x00000100


	//----- nvinfo : EIATTR_MIN_STACK_SIZE
	.align		4
.L_35:
        /*00d8*/ 	.byte	0x04, 0x12
        /*00da*/ 	.short	(.L_37 - .L_36)
	.align		4
.L_36:
        /*00dc*/ 	.word	index@(_Z17buildOctreeLeaves7BodySoAP10MortonPairP10OctreeNodeiffff)
        /*00e0*/ 	.word	0x00000000


	//----- nvinfo : EIATTR_MIN_STACK_SIZE
	.align		4
.L_37:
        /*00e4*/ 	.byte	0x04, 0x12
        /*00e6*/ 	.short	(.L_39 - .L_38)
	.align		4
.L_38:
        /*00e8*/ 	.word	index@(_Z18computeMortonCodes7BodySoAiP10MortonPairffff)
        /*00ec*/ 	.word	0x00000000


	//----- nvinfo : EIATTR_MIN_STACK_SIZE
	.align		4
.L_39:
        /*00f0*/ 	.byte	0x04, 0x12
        /*00f2*/ 	.short	(.L_41 - .L_40)
	.align		4
.L_40:
        /*00f4*/ 	.word	index@(_Z18computeBoundingBox7BodySoAiPfS0_S0_S0_S0_S0_)
        /*00f8*/ 	.word	0x00000000
.L_41:


//--------------------- .nv.compat                --------------------------
	.section	.nv.compat,"",@"SHT_CUDA_COMPAT_INFO"
	.align	4
        /*0000*/ 	.byte	0x02, 0x09, 0x00, 0x00, 0x02, 0x02, 0x01, 0x00, 0x02, 0x05, 0x05, 0x00, 0x03, 0x07, 0x01, 0x01
        /*0010*/ 	.byte	0x02, 0x03, 0x00, 0x00, 0x02, 0x06, 0x01, 0x00, 0x04, 0x0b, 0x08, 0x00, 0x01, 0x00, 0x00, 0x00
        /*0020*/ 	.byte	0x00, 0x00, 0x00, 0x00


//--------------------- .nv.info._Z18integratePositions7BodySoAfi --------------------------
	.section	.nv.info._Z18integratePositions7BodySoAfi,"",@"SHT_CUDA_INFO"
	.sectionflags	@""
	.align	4


	//----- nvinfo : EIATTR_CUDA_API_VERSION
	.align		4
        /*0000*/ 	.byte	0x04, 0x37
        /*0002*/ 	.short	(.L_43 - .L_42)
.L_42:
        /*0004*/ 	.word	0x00000082


	//----- nvinfo : EIATTR_KPARAM_INFO
	.align		4
.L_43:
        /*0008*/ 	.byte	0x04, 0x17
        /*000a*/ 	.short	(.L_45 - .L_44)
.L_44:
        /*000c*/ 	.word	0x00000000
        /*0010*/ 	.short	0x0002
        /*0012*/ 	.short	0x003c
        /*0014*/ 	.byte	0x00, 0xf0, 0x11, 0x00


	//----- nvinfo : EIATTR_KPARAM_INFO
	.align		4
.L_45:
        /*0018*/ 	.byte	0x04, 0x17
        /*001a*/ 	.short	(.L_47 - .L_46)
.L_46:
        /*001c*/ 	.word	0x00000000
        /*0020*/ 	.short	0x0001
        /*0022*/ 	.short	0x0038
        /*0024*/ 	.byte	0x00, 0xf0, 0x11, 0x00


	//----- nvinfo : EIATTR_KPARAM_INFO
	.align		4
.L_47:
        /*0028*/ 	.byte	0x04, 0x17
        /*002a*/ 	.short	(.L_49 - .L_48)
.L_48:
        /*002c*/ 	.word	0x00000000
        /*0030*/ 	.short	0x0000
        /*0032*/ 	.short	0x0000
        /*0034*/ 	.byte	0x00, 0xf0, 0xe1, 0x00


	//----- nvinfo : EIATTR_SPARSE_MMA_MASK
	.align		4
.L_49:
        /*0038*/ 	.byte	0x03, 0x50
        /*003a*/ 	.short	0x0000


	//----- nvinfo : EIATTR_MAXREG_COUNT
	.align		4
        /*003c*/ 	.byte	0x03, 0x1b
        /*003e*/ 	.short	0x00ff


	//----- nvinfo : EIATTR_MERCURY_ISA_VERSION
	.align		4
        /*0040*/ 	.byte	0x03, 0x5f
        /*0042*/ 	.short	0x0101


	//----- nvinfo : EIATTR_VRC_CTA_INIT_COUNT
	.align		4
        /*0044*/ 	.byte	0x02, 0x4a
	.zero		1
	.zero		1


	//----- nvinfo : EIATTR_EXIT_INSTR_OFFSETS
	.align		4
        /*0048*/ 	.byte	0x04, 0x1c
        /*004a*/ 	.short	(.L_51 - .L_50)


	//   ....[0]....
.L_50:
        /*004c*/ 	.word	0x00000070


	//   ....[1]....
        /*0050*/ 	.word	0x00000220


	//----- nvinfo : EIATTR_CBANK_PARAM_SIZE
	.align		4
.L_51:
        /*0054*/ 	.byte	0x03, 0x19
        /*0056*/ 	.short	0x0040


	//----- nvinfo : EIATTR_PARAM_CBANK
	.align		4
        /*0058*/ 	.byte	0x04, 0x0a
        /*005a*/ 	.short	(.L_53 - .L_52)
	.align		4
.L_52:
        /*005c*/ 	.word	index@(.nv.constant0._Z18integratePositions7BodySoAfi)
        /*0060*/ 	.short	0x0380
        /*0062*/ 	.short	0x0040


	//----- nvinfo : EIATTR_SW_WAR
	.align		4
.L_53:
        /*0064*/ 	.byte	0x04, 0x36
        /*0066*/ 	.short	(.L_55 - .L_54)
.L_54:
        /*0068*/ 	.word	0x00000008
.L_55:


//--------------------- .nv.info._Z11directForce7BodySoAfi --------------------------
	.section	.nv.info._Z11directForce7BodySoAfi,"",@"SHT_CUDA_INFO"
	.sectionflags	@""
	.align	4


	//----- nvinfo : EIATTR_CUDA_API_VERSION
	.align		4
        /*0000*/ 	.byte	0x04, 0x37
        /*0002*/ 	.short	(.L_57 - .L_56)
.L_56:
        /*0004*/ 	.word	0x00000082


	//----- nvinfo : EIATTR_KPARAM_INFO
	.align		4
.L_57:
        /*0008*/ 	.byte	0x04, 0x17
        /*000a*/ 	.short	(.L_59 - .L_58)
.L_58:
        /*000c*/ 	.word	0x00000000
        /*0010*/ 	.short	0x0002
        /*0012*/ 	.short	0x003c
        /*0014*/ 	.byte	0x00, 0xf0, 0x11, 0x00


	//----- nvinfo : EIATTR_KPARAM_INFO
	.align		4
.L_59:
        /*0018*/ 	.byte	0x04, 0x17
        /*001a*/ 	.short	(.L_61 - .L_60)
.L_60:
        /*001c*/ 	.word	0x00000000
        /*0020*/ 	.short	0x0001
        /*0022*/ 	.short	0x0038
        /*0024*/ 	.byte	0x00, 0xf0, 0x11, 0x00


	//----- nvinfo : EIATTR_KPARAM_INFO
	.align		4
.L_61:
        /*0028*/ 	.byte	0x04, 0x17
        /*002a*/ 	.short	(.L_63 - .L_62)
.L_62:
        /*002c*/ 	.word	0x00000000
        /*0030*/ 	.short	0x0000
        /*0032*/ 	.short	0x0000
        /*0034*/ 	.byte	0x00, 0xf0, 0xe1, 0x00


	//----- nvinfo : EIATTR_SPARSE_MMA_MASK
	.align		4
.L_63:
        /*0038*/ 	.byte	0x03, 0x50
        /*003a*/ 	.short	0x0000


	//----- nvinfo : EIATTR_MAXREG_COUNT
	.align		4
        /*003c*/ 	.byte	0x03, 0x1b
        /*003e*/ 	.short	0x00ff


	//----- nvinfo : EIATTR_NUM_BARRIERS
	.align		4
        /*0040*/ 	.byte	0x02, 0x4c
        /*0042*/ 	.byte	0x01
	.zero		1


	//----- nvinfo : EIATTR_MERCURY_ISA_VERSION
	.align		4
        /*0044*/ 	.byte	0x03, 0x5f
        /*0046*/ 	.short	0x0101


	//----- nvinfo : EIATTR_VRC_CTA_INIT_COUNT
	.align		4
        /*0048*/ 	.byte	0x02, 0x4a
	.zero		1
	.zero		1


	//----- nvinfo : EIATTR_EXIT_INSTR_OFFSETS
	.align		4
        /*004c*/ 	.byte	0x04, 0x1c
        /*004e*/ 	.short	(.L_65 - .L_64)


	//   ....[0]....
.L_64:
        /*0050*/ 	.word	0x00001200


	//   ....[1]....
        /*0054*/ 	.word	0x00001310


	//----- nvinfo : EIATTR_CRS_STACK_SIZE
	.align		4
.L_65:
        /*0058*/ 	.byte	0x04, 0x1e
        /*005a*/ 	.short	(.L_67 - .L_66)
.L_66:
        /*005c*/ 	.word	0x00000000


	//----- nvinfo : EIATTR_CBANK_PARAM_SIZE
	.align		4
.L_67:
        /*0060*/ 	.byte	0x03, 0x19
        /*0062*/ 	.short	0x0040


	//----- nvinfo : EIATTR_PARAM_CBANK
	.align		4
        /*0064*/ 	.byte	0x04, 0x0a
        /*0066*/ 	.short	(.L_69 - .L_68)
	.align		4
.L_68:
        /*0068*/ 	.word	index@(.nv.constant0._Z11directForce7BodySoAfi)
        /*006c*/ 	.short	0x0380
        /*006e*/ 	.short	0x0040


	//----- nvinfo : EIATTR_SW_WAR
	.align		4
.L_69:
        /*0070*/ 	.byte	0x04, 0x36
        /*0072*/ 	.short	(.L_71 - .L_70)
.L_70:
        /*0074*/ 	.word	0x00000008
.L_71:


//--------------------- .nv.info._Z14barnesHutForce7BodySoAP10OctreeNodefiffff --------------------------
	.section	.nv.info._Z14barnesHutForce7BodySoAP10OctreeNodefiffff,"",@"SHT_CUDA_INFO"
	.sectionflags	@""
	.align	4


	//----- nvinfo : EIATTR_CUDA_API_VERSION
	.align		4
        /*0000*/ 	.byte	0x04, 0x37
        /*0002*/ 	.short	(.L_73 - .L_72)
.L_72:
        /*0004*/ 	.word	0x00000082


	//----- nvinfo : EIATTR_KPARAM_INFO
	.align		4
.L_73:
        /*0008*/ 	.byte	0x04, 0x17
        /*000a*/ 	.short	(.L_75 - .L_74)
.L_74:
        /*000c*/ 	.word	0x00000000
        /*0010*/ 	.short	0x0007
        /*0012*/ 	.short	0x0054
        /*0014*/ 	.byte	0x00, 0xf0, 0x11, 0x00


	//----- nvinfo : EIATTR_KPARAM_INFO
	.align		4
.L_75:
        /*0018*/ 	.byte	0x04, 0x17
        /*001a*/ 	.short	(.L_77 - .L_76)
.L_76:
        /*001c*/ 	.word	0x00000000
        /*0020*/ 	.short	0x0006
        /*0022*/ 	.short	0x0050
        /*0024*/ 	.byte	0x00, 0xf0, 0x11, 0x00


	//----- nvinfo : EIATTR_KPARAM_INFO
	.align		4
.L_77:
        /*0028*/ 	.byte	0x04, 0x17
        /*002a*/ 	.short	(.L_79 - .L_78)
.L_78:
        /*002c*/ 	.word	0x00000000
        /*0030*/ 	.short	0x0005
        /*0032*/ 	.short	0x004c
        /*0034*/ 	.byte	0x00, 0xf0, 0x11, 0x00


	//----- nvinfo : EIATTR_KPARAM_INFO
	.align		4
.L_79:
        /*0038*/ 	.byte	0x04, 0x17
        /*003a*/ 	.short	(.L_81 - .L_80)
.L_80:
        /*003c*/ 	.word	0x00000000
        /*0040*/ 	.short	0x0004
        /*0042*/ 	.short	0x0048
        /*0044*/ 	.byte	0x00, 0xf0, 0x11, 0x00


	//----- nvinfo : EIATTR_KPARAM_INFO
	.align		4
.L_81:
        /*0048*/ 	.byte	0x04, 0x17
        /*004a*/ 	.short	(.L_83 - .L_82)
.L_82:
        /*004c*/ 	.word	0x00000000
        /*0050*/ 	.short	0x0003
        /*0052*/ 	.short	0x0044
        /*0054*/ 	.byte	0x00, 0xf0, 0x11, 0x00


	//----- nvinfo : EIATTR_KPARAM_INFO
	.align		4
.L_83:
        /*0058*/ 	.byte	0x04, 0x17
        /*005a*/ 	.short	(.L_85 - .L_84)
.L_84:
        /*005c*/ 	.word	0x00000000
        /*0060*/ 	.short	0x0002
        /*0062*/ 	.short	0x0040
        /*0064*/ 	.byte	0x00, 0xf0, 0x11, 0x00


	//----- nvinfo : EIATTR_KPARAM_INFO
	.align		4
.L_85:
        /*0068*/ 	.byte	0x04, 0x17
        /*006a*/ 	.short	(.L_87 - .L_86)
.L_86:
        /*006c*/ 	.word	0x00000000
        /*0070*/ 	.short	0x0001
        /*0072*/ 	.short	0x0038
        /*0074*/ 	.byte	0x00, 0xf5, 0x21, 0x00


	//----- nvinfo : EIATTR_KPARAM_INFO
	.align		4
.L_87:
        /*0078*/ 	.byte	0x04, 0x17
        /*007a*/ 	.short	(.L_89 - .L_88)
.L_88:
        /*007c*/ 	.word	0x00000000
        /*0080*/ 	.short	0x0000
        /*0082*/ 	.short	0x0000
        /*0084*/ 	.byte	0x00, 0xf0, 0xe1, 0x00


	//----- nvinfo : EIATTR_SPARSE_MMA_MASK
	.align		4
.L_89:
        /*0088*/ 	.byte	0x03, 0x50
        /*008a*/ 	.short	0x0000


	//----- nvinfo : EIATTR_MAXREG_COUNT
	.align		4
        /*008c*/ 	.byte	0x03, 0x1b
        /*008e*/ 	.short	0x00ff


	//----- nvinfo : EIATTR_MERCURY_ISA_VERSION
	.align		4
        /*0090*/ 	.byte	0x03, 0x5f
        /*0092*/ 	.short	0x0101


	//----- nvinfo : EIATTR_VRC_CTA_INIT_COUNT
	.align		4
        /*0094*/ 	.byte	0x02, 0x4a
	.zero		1
	.zero		1


	//----- nvinfo : EIATTR_EXIT_INSTR_OFFSETS
	.align		4
        /*0098*/ 	.byte	0x04, 0x1c
        /*009a*/ 	.short	(.L_91 - .L_90)


	//   ....[0]....
.L_90:
        /*009c*/ 	.word	0x00000080


	//   ....[1]....
        /*00a0*/ 	.word	0x00000b20


	//----- nvinfo : EIATTR_CRS_STACK_SIZE
	.align		4
.L_91:
        /*00a4*/ 	.byte	0x04, 0x1e
        /*00a6*/ 	.short	(.L_93 - .L_92)
.L_92:
        /*00a8*/ 	.word	0x00000000


	//----- nvinfo : EIATTR_CBANK_PARAM_SIZE
	.align		4
.L_93:
        /*00ac*/ 	.byte	0x03, 0x19
        /*00ae*/ 	.short	0x0058


	//----- nvinfo : EIATTR_PARAM_CBANK
	.align		4
        /*00b0*/ 	.byte	0x04, 0x0a
        /*00b2*/ 	.short	(.L_95 - .L_94)
	.align		4
.L_94:
        /*00b4*/ 	.word	index@(.nv.constant0._Z14barnesHutForce7BodySoAP10OctreeNodefiffff)
        /*00b8*/ 	.short	0x0380
        /*00ba*/ 	.short	0x0058


	//----- nvinfo : EIATTR_SW_WAR
	.align		4
.L_95:
        /*00bc*/ 	.byte	0x04, 0x36
        /*00be*/ 	.short	(.L_97 - .L_96)
.L_96:
        /*00c0*/ 	.word	0x00000008
.L_97:


//--------------------- .nv.info._Z17buildOctreeLeaves7BodySoAP10MortonPairP10OctreeNodeiffff --------------------------
	.section	.nv.info._Z17buildOctreeLeaves7BodySoAP10MortonPairP10OctreeNodeiffff,"",@"SHT_CUDA_INFO"
	.sectionflags	@""
	.align	4


	//----- nvinfo : EIATTR_CUDA_API_VERSION
	.align		4
        /*0000*/ 	.byte	0x04, 0x37
        /*0002*/ 	.short	(.L_99 - .L_98)
.L_98:
        /*0004*/ 	.word	0x00000082


	//----- nvinfo : EIATTR_KPARAM_INFO
	.align		4
.L_99:
        /*0008*/ 	.byte	0x04, 0x17
        /*000a*/ 	.short	(.L_101 - .L_100)
.L_100:
        /*000c*/ 	.word	0x00000000
        /*0010*/ 	.short	0x0007
        /*0012*/ 	.short	0x0058
        /*0014*/ 	.byte	0x00, 0xf0, 0x11, 0x00


	//----- nvinfo : EIATTR_KPARAM_INFO
	.align		4
.L_101:
        /*0018*/ 	.byte	0x04, 0x17
        /*001a*/ 	.short	(.L_103 - .L_102)
.L_102:
        /*001c*/ 	.word	0x00000000
        /*0020*/ 	.short	0x0006
        /*0022*/ 	.short	0x0054
        /*0024*/ 	.byte	0x00, 0xf0, 0x11, 0x00


	//----- nvinfo : EIATTR_KPARAM_INFO
	.align		4
.L_103:
        /*0028*/ 	.byte	0x04, 0x17
        /*002a*/ 	.short	(.L_105 - .L_104)
.L_104:
        /*002c*/ 	.word	0x00000000
        /*0030*/ 	.short	0x0005
        /*0032*/ 	.short	0x0050
        /*0034*/ 	.byte	0x00, 0xf0, 0x11, 0x00


	//----- nvinfo : EIATTR_KPARAM_INFO
	.align		4
.L_105:
        /*0038*/ 	.byte	0x04, 0x17
        /*003a*/ 	.short	(.L_107 - .L_106)
.L_106:
        /*003c*/ 	.word	0x00000000
        /*0040*/ 	.short	0x0004
        /*0042*/ 	.short	0x004c
        /*0044*/ 	.byte	0x00, 0xf0, 0x11, 0x00


	//----- nvinfo : EIATTR_KPARAM_INFO
	.align		4
.L_107:
        /*0048*/ 	.byte	0x04, 0x17
        /*004a*/ 	.short	(.L_109 - .L_108)
.L_108:
        /*004c*/ 	.word	0x00000000
        /*0050*/ 	.short	0x0003
        /*0052*/ 	.short	0x0048
        /*0054*/ 	.byte	0x00, 0xf0, 0x11, 0x00


	//----- nvinfo : EIATTR_KPARAM_INFO
	.align		4
.L_109:
        /*0058*/ 	.byte	0x04, 0x17
        /*005a*/ 	.short	(.L_111 - .L_110)
.L_110:
        /*005c*/ 	.word	0x00000000
        /*0060*/ 	.short	0x0002
        /*0062*/ 	.short	0x0040
        /*0064*/ 	.byte	0x00, 0xf5, 0x21, 0x00


	//----- nvinfo : EIATTR_KPARAM_INFO
	.align		4
.L_111:
        /*0068*/ 	.byte	0x04, 0x17
        /*006a*/ 	.short	(.L_113 - .L_112)
.L_112:
        /*006c*/ 	.word	0x00000000
        /*0070*/ 	.short	0x0001
        /*0072*/ 	.short	0x0038
        /*0074*/ 	.byte	0x00, 0xf5, 0x21, 0x00


	//----- nvinfo : EIATTR_KPARAM_INFO
	.align		4
.L_113:
        /*0078*/ 	.byte	0x04, 0x17
        /*007a*/ 	.short	(.L_115 - .L_114)
.L_114:
        /*007c*/ 	.word	0x00000000
        /*0080*/ 	.short	0x0000
        /*0082*/ 	.short	0x0000
        /*0084*/ 	.byte	0x00, 0xf0, 0xe1, 0x00


	//----- nvinfo : EIATTR_SPARSE_MMA_MASK
	.align		4
.L_115:
        /*0088*/ 	.byte	0x03, 0x50
        /*008a*/ 	.short	0x0000


	//----- nvinfo : EIATTR_MAXREG_COUNT
	.align		4
        /*008c*/ 	.byte	0x03, 0x1b
        /*008e*/ 	.short	0x00ff


	//----- nvinfo : EIATTR_MERCURY_ISA_VERSION
	.align		4
        /*0090*/ 	.byte	0x03, 0x5f
        /*0092*/ 	.short	0x0101


	//----- nvinfo : EIATTR_VRC_CTA_INIT_COUNT
	.align		4
        /*0094*/ 	.byte	0x02, 0x4a
	.zero		1
	.zero		1


	//----- nvinfo : EIATTR_EXIT_INSTR_OFFSETS
	.align		4
        /*0098*/ 	.byte	0x04, 0x1c
        /*009a*/ 	.short	(.L_117 - .L_116)


	//   ....[0]....
.L_116:
        /*009c*/ 	.word	0x00000070


	//   ....[1]....
        /*00a0*/ 	.word	0x00000230


	//----- nvinfo : EIATTR_CBANK_PARAM_SIZE
	.align		4
.L_117:
        /*00a4*/ 	.byte	0x03, 0x19
        /*00a6*/ 	.short	0x005c


	//----- nvinfo : EIATTR_PARAM_CBANK
	.align		4
        /*00a8*/ 	.byte	0x04, 0x0a
        /*00aa*/ 	.short	(.L_119 - .L_118)
	.align		4
.L_118:
        /*00ac*/ 	.word	index@(.nv.constant0._Z17buildOctreeLeaves7BodySoAP10MortonPairP10OctreeNodeiffff)
        /*00b0*/ 	.short	0x0380
        /*00b2*/ 	.short	0x005c


	//----- nvinfo : EIATTR_SW_WAR
	.align		4
.L_119:
        /*00b4*/ 	.byte	0x04, 0x36
        /*00b6*/ 	.short	(.L_121 - .L_120)
.L_120:
        /*00b8*/ 	.word	0x00000008
.L_121:


//--------------------- .nv.info._Z18computeMortonCodes7BodySoAiP10MortonPairffff --------------------------
	.section	.nv.info._Z18computeMortonCodes7BodySoAiP10MortonPairffff,"",@"SHT_CUDA_INFO"
	.sectionflags	@""
	.align	4


	//----- nvinfo : EIATTR_CUDA_API_VERSION
	.align		4
        /*0000*/ 	.byte	0x04, 0x37
        /*0002*/ 	.short	(.L_123 - .L_122)
.L_122:
        /*0004*/ 	.word	0x00000082


	//----- nvinfo : EIATTR_KPARAM_INFO
	.align		4
.L_123:
        /*0008*/ 	.byte	0x04, 0x17
        /*000a*/ 	.short	(.L_125 - .L_124)
.L_124:
        /*000c*/ 	.word	0x00000000
        /*0010*/ 	.short	0x0006
        /*0012*/ 	.short	0x0054
        /*0014*/ 	.byte	0x00, 0xf0, 0x11, 0x00


	//----- nvinfo : EIATTR_KPARAM_INFO
	.align		4
.L_125:
        /*0018*/ 	.byte	0x04, 0x17
        /*001a*/ 	.short	(.L_127 - .L_126)
.L_126:
        /*001c*/ 	.word	0x00000000
        /*0020*/ 	.short	0x0005
        /*0022*/ 	.short	0x0050
        /*0024*/ 	.byte	0x00, 0xf0, 0x11, 0x00


	//----- nvinfo : EIATTR_KPARAM_INFO
	.align		4
.L_127:
        /*0028*/ 	.byte	0x04, 0x17
        /*002a*/ 	.short	(.L_129 - .L_128)
.L_128:
        /*002c*/ 	.word	0x00000000
        /*0030*/ 	.short	0x0004
        /*0032*/ 	.short	0x004c
        /*0034*/ 	.byte	0x00, 0xf0, 0x11, 0x00


	//----- nvinfo : EIATTR_KPARAM_INFO
	.align		4
.L_129:
        /*0038*/ 	.byte	0x04, 0x17
        /*003a*/ 	.short	(.L_131 - .L_130)
.L_130:
        /*003c*/ 	.word	0x00000000
        /*0040*/ 	.short	0x0003
        /*0042*/ 	.short	0x0048
        /*0044*/ 	.byte	0x00, 0xf0, 0x11, 0x00


	//----- nvinfo : EIATTR_KPARAM_INFO
	.align		4
.L_131:
        /*0048*/ 	.byte	0x04, 0x17
        /*004a*/ 	.short	(.L_133 - .L_132)
.L_132:
        /*004c*/ 	.word	0x00000000
        /*0050*/ 	.short	0x0002
        /*0052*/ 	.short	0x0040
        /*0054*/ 	.byte	0x00, 0xf5, 0x21, 0x00


	//----- nvinfo : EIATTR_KPARAM_INFO
	.align		4
.L_133:
        /*0058*/ 	.byte	0x04, 0x17
        /*005a*/ 	.short	(.L_135 - .L_134)
.L_134:
        /*005c*/ 	.word	0x00000000
        /*0060*/ 	.short	0x0001
        /*0062*/ 	.short	0x0038
        /*0064*/ 	.byte	0x00, 0xf0, 0x11, 0x00


	//----- nvinfo : EIATTR_KPARAM_INFO
	.align		4
.L_135:
        /*0068*/ 	.byte	0x04, 0x17
        /*006a*/ 	.short	(.L_137 - .L_136)
.L_136:
        /*006c*/ 	.word	0x00000000
        /*0070*/ 	.short	0x0000
        /*0072*/ 	.short	0x0000
        /*0074*/ 	.byte	0x00, 0xf0, 0xe1, 0x00


	//----- nvinfo : EIATTR_SPARSE_MMA_MASK
	.align		4
.L_137:
        /*0078*/ 	.byte	0x03, 0x50
        /*007a*/ 	.short	0x0000


	//----- nvinfo : EIATTR_MAXREG_COUNT
	.align		4
        /*007c*/ 	.byte	0x03, 0x1b
        /*007e*/ 	.short	0x00ff


	//----- nvinfo : EIATTR_MERCURY_ISA_VERSION
	.align		4
        /*0080*/ 	.byte	0x03, 0x5f
        /*0082*/ 	.short	0x0101


	//----- nvinfo : EIATTR_VRC_CTA_INIT_COUNT
	.align		4
        /*0084*/ 	.byte	0x02, 0x4a
	.zero		1
	.zero		1


	//----- nvinfo : EIATTR_EXIT_INSTR_OFFSETS
	.align		4
        /*0088*/ 	.byte	0x04, 0x1c
        /*008a*/ 	.short	(.L_139 - .L_138)


	//   ....[0]....
.L_138:
        /*008c*/ 	.word	0x00000070


	//   ....[1]....
        /*0090*/ 	.word	0x000008c0


	//----- nvinfo : EIATTR_CRS_STACK_SIZE
	.align		4
.L_139:
        /*0094*/ 	.byte	0x04, 0x1e
        /*0096*/ 	.short	(.L_141 - .L_140)
.L_140:
        /*0098*/ 	.word	0x00000000


	//----- nvinfo : EIATTR_CBANK_PARAM_SIZE
	.align		4
.L_141:
        /*009c*/ 	.byte	0x03, 0x19
        /*009e*/ 	.short	0x0058


	//----- nvinfo : EIATTR_PARAM_CBANK
	.align		4
        /*00a0*/ 	.byte	0x04, 0x0a
        /*00a2*/ 	.short	(.L_143 - .L_142)
	.align		4
.L_142:
        /*00a4*/ 	.word	index@(.nv.constant0._Z18computeMortonCodes7BodySoAiP10MortonPairffff)
        /*00a8*/ 	.short	0x0380
        /*00aa*/ 	.short	0x0058


	//----- nvinfo : EIATTR_SW_WAR
	.align		4
.L_143:
        /*00ac*/ 	.byte	0x04, 0x36
        /*00ae*/ 	.short	(.L_145 - .L_144)
.L_144:
        /*00b0*/ 	.word	0x00000008
.L_145:


//--------------------- .nv.info._Z18computeBoundingBox7BodySoAiPfS0_S0_S0_S0_S0_ --------------------------
	.section	.nv.info._Z18computeBoundingBox7BodySoAiPfS0_S0_S0_S0_S0_,"",@"SHT_CUDA_INFO"
	.sectionflags	@""
	.align	4


	//----- nvinfo : EIATTR_CUDA_API_VERSION
	.align		4
        /*0000*/ 	.byte	0x04, 0x37
        /*0002*/ 	.short	(.L_147 - .L_146)
.L_146:
        /*0004*/ 	.word	0x00000082


	//----- nvinfo : EIATTR_KPARAM_INFO
	.align		4
.L_147:
        /*0008*/ 	.byte	0x04, 0x17
        /*000a*/ 	.short	(.L_149 - .L_148)
.L_148:
        /*000c*/ 	.word	0x00000000
        /*0010*/ 	.short	0x0007
        /*0012*/ 	.short	0x0068
        /*0014*/ 	.byte	0x00, 0xf5, 0x21, 0x00


	//----- nvinfo : EIATTR_KPARAM_INFO
	.align		4
.L_149:
        /*0018*/ 	.byte	0x04, 0x17
        /*001a*/ 	.short	(.L_151 - .L_150)
.L_150:
        /*001c*/ 	.word	0x00000000
        /*0020*/ 	.short	0x0006
        /*0022*/ 	.short	0x0060
        /*0024*/ 	.byte	0x00, 0xf5, 0x21, 0x00


	//----- nvinfo : EIATTR_KPARAM_INFO
	.align		4
.L_151:
        /*0028*/ 	.byte	0x04, 0x17
        /*002a*/ 	.short	(.L_153 - .L_152)
.L_152:
        /*002c*/ 	.word	0x00000000
        /*0030*/ 	.short	0x0005
        /*0032*/ 	.short	0x0058
        /*0034*/ 	.byte	0x00, 0xf5, 0x21, 0x00


	//----- nvinfo : EIATTR_KPARAM_INFO
	.align		4
.L_153:
        /*0038*/ 	.byte	0x04, 0x17
        /*003a*/ 	.short	(.L_155 - .L_154)
.L_154:
        /*003c*/ 	.word	0x00000000
        /*0040*/ 	.short	0x0004
        /*0042*/ 	.short	0x0050
        /*0044*/ 	.byte	0x00, 0xf5, 0x21, 0x00


	//----- nvinfo : EIATTR_KPARAM_INFO
	.align		4
.L_155:
        /*0048*/ 	.byte	0x04, 0x17
        /*004a*/ 	.short	(.L_157 - .L_156)
.L_156:
        /*004c*/ 	.word	0x00000000
        /*0050*/ 	.short	0x0003
        /*0052*/ 	.short	0x0048
        /*0054*/ 	.byte	0x00, 0xf5, 0x21, 0x00


	//----- nvinfo : EIATTR_KPARAM_INFO
	.align		4
.L_157:
        /*0058*/ 	.byte	0x04, 0x17
        /*005a*/ 	.short	(.L_159 - .L_158)
.L_158:
        /*005c*/ 	.word	0x00000000
        /*0060*/ 	.short	0x0002
        /*0062*/ 	.short	0x0040
        /*0064*/ 	.byte	0x00, 0xf5, 0x21, 0x00


	//----- nvinfo : EIATTR_KPARAM_INFO
	.align		4
.L_159:
        /*0068*/ 	.byte	0x04, 0x17
        /*006a*/ 	.short	(.L_161 - .L_160)
.L_160:
        /*006c*/ 	.word	0x00000000
        /*0070*/ 	.short	0x0001
        /*0072*/ 	.short	0x0038
        /*0074*/ 	.byte	0x00, 0xf0, 0x11, 0x00


	//----- nvinfo : EIATTR_KPARAM_INFO
	.align		4
.L_161:
        /*0078*/ 	.byte	0x04, 0x17
        /*007a*/ 	.short	(.L_163 - .L_162)
.L_162:
        /*007c*/ 	.word	0x00000000
        /*0080*/ 	.short	0x0000
        /*0082*/ 	.short	0x0000
        /*0084*/ 	.byte	0x00, 0xf0, 0xe1, 0x00


	//----- nvinfo : EIATTR_SPARSE_MMA_MASK
	.align		4
.L_163:
        /*0088*/ 	.byte	0x03, 0x50
        /*008a*/ 	.short	0x0000


	//----- nvinfo : EIATTR_MAXREG_COUNT
	.align		4
        /*008c*/ 	.byte	0x03, 0x1b
        /*008e*/ 	.short	0x00ff


	//----- nvinfo : EIATTR_NUM_BARRIERS
	.align		4
        /*0090*/ 	.byte	0x02, 0x4c
        /*0092*/ 	.byte	0x01
	.zero		1


	//----- nvinfo : EIATTR_MERCURY_ISA_VERSION
	.align		4
        /*0094*/ 	.byte	0x03, 0x5f
        /*0096*/ 	.short	0x0101


	//----- nvinfo : EIATTR_VRC_CTA_INIT_COUNT
	.align		4
        /*0098*/ 	.byte	0x02, 0x4a
	.zero		1
	.zero		1


	//----- nvinfo : EIATTR_EXIT_INSTR_OFFSETS
	.align		4
        /*009c*/ 	.byte	0x04, 0x1c
        /*009e*/ 	.short	(.L_165 - .L_164)


	//   ....[0]....
.L_164:
        /*00a0*/ 	.word	0x000005e0


	//   ....[1]....
        /*00a4*/ 	.word	0x00000740


	//----- nvinfo : EIATTR_CRS_STACK_SIZE
	.align		4
.L_165:
        /*00a8*/ 	.byte	0x04, 0x1e
        /*00aa*/ 	.short	(.L_167 - .L_166)
.L_166:
        /*00ac*/ 	.word	0x00000000


	//----- nvinfo : EIATTR_CBANK_PARAM_SIZE
	.align		4
.L_167:
        /*00b0*/ 	.byte	0x03, 0x19
        /*00b2*/ 	.short	0x0070


	//----- nvinfo : EIATTR_PARAM_CBANK
	.align		4
        /*00b4*/ 	.byte	0x04, 0x0a
        /*00b6*/ 	.short	(.L_169 - .L_168)
	.align		4
.L_168:
        /*00b8*/ 	.word	index@(.nv.constant0._Z18computeBoundingBox7BodySoAiPfS0_S0_S0_S0_S0_)
        /*00bc*/ 	.short	0x0380
        /*00be*/ 	.short	0x0070


	//----- nvinfo : EIATTR_SW_WAR
	.align		4
.L_169:
        /*00c0*/ 	.byte	0x04, 0x36
        /*00c2*/ 	.short	(.L_171 - .L_170)
.L_170:
        /*00c4*/ 	.word	0x00000008
.L_171:


//--------------------- .nv.callgraph             --------------------------
	.section	.nv.callgraph,"",@"SHT_CUDA_CALLGRAPH"
	.align	4
	.sectionentsize	8
	.align		4
        /*0000*/ 	.word	0x00000000
	.align		4
        /*0004*/ 	.word	0xffffffff
	.align		4
        /*0008*/ 	.word	0x00000000
	.align		4
        /*000c*/ 	.word	0xfffffffe
	.align		4
        /*0010*/ 	.word	0x00000000
	.align		4
        /*0014*/ 	.word	0xfffffffd
	.align		4
        /*0018*/ 	.word	0x00000000
	.align		4
        /*001c*/ 	.word	0xfffffffc


//--------------------- .text._Z18integratePositions7BodySoAfi --------------------------
	.section	.text._Z18integratePositions7BodySoAfi,"ax",@progbits
	.align	128
        .global         _Z18integratePositions7BodySoAfi
        .type           _Z18integratePositions7BodySoAfi,@function
        .size           _Z18integratePositions7BodySoAfi,(.L_x_69 - _Z18integratePositions7BodySoAfi)
        .other          _Z18integratePositions7BodySoAfi,@"STO_CUDA_ENTRY STV_DEFAULT"
_Z18integratePositions7BodySoAfi:
.text._Z18integratePositions7BodySoAfi:
[----:B------:R-:W-:Y:S01]  /*0000*/  LDC R1, c[0x0][0x37c] ;  /* 0x0000df00ff017b82 */ /* 0x000fe20000000800 */
[----:B------:R-:W0:Y:S07]  /*0010*/  S2R R0, SR_TID.X ;  /* 0x0000000000007919 */ /* 0x000e2e0000002100 */
[----:B------:R-:W0:Y:S01]  /*0020*/  S2UR UR4, SR_CTAID.X ;  /* 0x00000000000479c3 */ /* 0x000e220000002500 */
[----:B------:R-:W1:Y:S07]  /*0030*/  LDCU UR5, c[0x0][0x3bc] ;  /* 0x00007780ff0577ac */ /* 0x000e6e0008000800 */
[----:B------:R-:W0:Y:S02]  /*0040*/  LDC R13, c[0x0][0x360] ;  /* 0x0000d800ff0d7b82 */ /* 0x000e240000000800 */
[----:B0-----:R-:W-:-:S05]  /*0050*/  IMAD R13, R13, UR4, R0 ;  /* 0x000000040d0d7c24 */ /* 0x001fca000f8e0200 */
[----:B-1----:R-:W-:-:S13]  /*0060*/  ISETP.GE.AND P0, PT, R13, UR5, PT ;  /* 0x000000050d007c0c */ /* 0x002fda000bf06270 */
[----:B------:R-:W-:Y:S05]  /*0070*/  @P0 EXIT ;  /* 0x000000000000094d */ /* 0x000fea0003800000 */
[----:B------:R-:W0:Y:S01]  /*0080*/  LDC.64 R2, c[0x0][0x398] ;  /* 0x0000e600ff027b82 */ /* 0x000e220000000a00 */
[----:B------:R-:W1:Y:S01]  /*0090*/  LDCU.64 UR4, c[0x0][0x358] ;  /* 0x00006b00ff0477ac */ /* 0x000e620008000a00 */
[----:B------:R-:W2:Y:S06]  /*00a0*/  LDCU UR6, c[0x0][0x3b8] ;  /* 0x00007700ff0677ac */ /* 0x000eac0008000800 */
[----:B------:R-:W3:Y:S08]  /*00b0*/  LDC.64 R4, c[0x0][0x380] ;  /* 0x0000e000ff047b82 */ /* 0x000ef00000000a00 */
[----:B------:R-:W4:Y:S01]  /*00c0*/  LDC.64 R6, c[0x0][0x3a0] ;  /* 0x0000e800ff067b82 */ /* 0x000f220000000a00 */
[----:B0-----:R-:W-:-:S07]  /*00d0*/  IMAD.WIDE R2, R13, 0x4, R2 ;  /* 0x000000040d027825 */ /* 0x001fce00078e0202 */
[----:B------:R-:W0:Y:S01]  /*00e0*/  LDC.64 R8, c[0x0][0x388] ;  /* 0x0000e200ff087b82 */ /* 0x000e220000000a00 */
[----:B-1----:R-:W2:Y:S01]  /*00f0*/  LDG.E R2, desc[UR4][R2.64] ;  /* 0x0000000402027981 */ /* 0x002ea2000c1e1900 */
[----:B---3--:R-:W-:-:S05]  /*0100*/  IMAD.WIDE R4, R13, 0x4, R4 ;  /* 0x000000040d047825 */ /* 0x008fca00078e0204 */
[----:B------:R-:W2:Y:S01]  /*0110*/  LDG.E R11, desc[UR4][R4.64] ;  /* 0x00000004040b7981 */ /* 0x000ea2000c1e1900 */
[----:B----4-:R-:W-:-:S04]  /*0120*/  IMAD.WIDE R6, R13, 0x4, R6 ;  /* 0x000000040d067825 */ /* 0x010fc800078e0206 */
[----:B0-----:R-:W-:-:S04]  /*0130*/  IMAD.WIDE R8, R13, 0x4, R8 ;  /* 0x000000040d087825 */ /* 0x001fc800078e0208 */
[----:B--2---:R-:W-:Y:S02]  /*0140*/  FFMA R15, R2, UR6, R11 ;  /* 0x00000006020f7c23 */ /* 0x004fe4000800000b */
[----:B------:R-:W0:Y:S03]  /*0150*/  LDC.64 R2, c[0x0][0x3a8] ;  /* 0x0000ea00ff027b82 */ /* 0x000e260000000a00 */
[----:B------:R-:W-:Y:S04]  /*0160*/  STG.E desc[UR4][R4.64], R15 ;  /* 0x0000000f04007986 */ /* 0x000fe8000c101904 */
[----:B------:R-:W2:Y:S01]  /*0170*/  LDG.E R6, desc[UR4][R6.64] ;  /* 0x0000000406067981 */ /* 0x000ea2000c1e1900 */
[----:B------:R-:W1:Y:S03]  /*0180*/  LDC.64 R10, c[0x0][0x390] ;  /* 0x0000e400ff0a7b82 */ /* 0x000e660000000a00 */
[----:B------:R-:W2:Y:S01]  /*0190*/  LDG.E R17, desc[UR4][R8.64] ;  /* 0x0000000408117981 */ /* 0x000ea2000c1e1900 */
[----:B0-----:R-:W-:-:S04]  /*01a0*/  IMAD.WIDE R2, R13, 0x4, R2 ;  /* 0x000000040d027825 */ /* 0x001fc800078e0202 */
[----:B-1----:R-:W-:-:S04]  /*01b0*/  IMAD.WIDE R10, R13, 0x4, R10 ;  /* 0x000000040d0a7825 */ /* 0x002fc800078e020a */
[----:B--2---:R-:W-:-:S05]  /*01c0*/  FFMA R17, R6, UR6, R17 ;  /* 0x0000000606117c23 */ /* 0x004fca0008000011 */
[----:B------:R-:W-:Y:S04]  /*01d0*/  STG.E desc[UR4][R8.64], R17 ;  /* 0x0000001108007986 */ /* 0x000fe8000c101904 */
[----:B------:R-:W2:Y:S04]  /*01e0*/  LDG.E R2, desc[UR4][R2.64] ;  /* 0x0000000402027981 */ /* 0x000ea8000c1e1900 */
[----:B------:R-:W2:Y:S02]  /*01f0*/  LDG.E R13, desc[UR4][R10.64] ;  /* 0x000000040a0d7981 */ /* 0x000ea4000c1e1900 */
[----:B--2---:R-:W-:-:S05]  /*0200*/  FFMA R13, R2, UR6, R13 ;  /* 0x00000006020d7c23 */ /* 0x004fca000800000d */
[----:B------:R-:W-:Y:S01]  /*0210*/  STG.E desc[UR4][R10.64], R13 ;  /* 0x0000000d0a007986 */ /* 0x000fe2000c101904 */
[----:B------:R-:W-:Y:S05]  /*0220*/  EXIT ;  /* 0x000000000000794d */ /* 0x000fea0003800000 */
.L_x_0:
[----:B------:R-:W-:-:S00]  /*0230*/  BRA `(.L_x_0) ;  /* 0xfffffffc00fc7947 */ /* 0x000fc0000383ffff */
[----:B------:R-:W-:-:S00]  /*0240*/  NOP ;  /* 0x0000000000007918 */ /* 0x000fc00000000000 */
        /* <DEDUP_REMOVED lines=11> */
.L_x_69:


//--------------------- .text._Z11directForce7BodySoAfi --------------------------
	.section	.text._Z11directForce7BodySoAfi,"ax",@progbits
	.align	128
        .global         _Z11directForce7BodySoAfi
        .type           _Z11directForce7BodySoAfi,@function
        .size           _Z11directForce7BodySoAfi,(.L_x_70 - _Z11directForce7BodySoAfi)
        .other          _Z11directForce7BodySoAfi,@"STO_CUDA_ENTRY STV_DEFAULT"
_Z11directForce7BodySoAfi:
.text._Z11directForce7BodySoAfi:
[----:B------:R-:W-:Y:S01]  /*0000*/  LDC R1, c[0x0][0x37c] ;  /* 0x0000df00ff017b82 */ /* 0x000fe20000000800 */
[----:B------:R-:W0:Y:S07]  /*0010*/  S2R R0, SR_TID.X ;  /* 0x0000000000007919 */ /* 0x000e2e0000002100 */
[----:B------:R-:W0:Y:S01]  /*0020*/  S2UR UR4, SR_CTAID.X ;  /* 0x00000000000479c3 */ /* 0x000e220000002500 */
[----:B------:R-:W1:Y:S01]  /*0030*/  LDCU UR5, c[0x0][0x3bc] ;  /* 0x00007780ff0577ac */ /* 0x000e620008000800 */
[----:B------:R-:W-:Y:S01]  /*0040*/  BSSY.RECONVERGENT B0, `(.L_x_1) ;  /* 0x0000012000007945 */ /* 0x000fe20003800200 */
[----:B------:R-:W-:Y:S01]  /*0050*/  HFMA2 R4, -RZ, RZ, 0, 0 ;  /* 0x00000000ff047431 */ /* 0x000fe200000001ff */
[----:B------:R-:W2:Y:S04]  /*0060*/  LDCU.64 UR10, c[0x0][0x358] ;  /* 0x00006b00ff0a77ac */ /* 0x000ea80008000a00 */
[----:B------:R-:W0:Y:S02]  /*0070*/  LDC R3, c[0x0][0x360] ;  /* 0x0000d800ff037b82 */ /* 0x000e240000000800 */
[----:B0-----:R-:W-:Y:S01]  /*0080*/  IMAD R2, R3, UR4, R0 ;  /* 0x0000000403027c24 */ /* 0x001fe2000f8e0200 */
[----:B-1----:R-:W-:-:S04]  /*0090*/  MOV R3, UR5 ;  /* 0x0000000500037c02 */ /* 0x002fc80008000f00 */
[----:B------:R-:W-:Y:S02]  /*00a0*/  ISETP.GE.AND P0, PT, R2, R3, PT ;  /* 0x000000030200720c */ /* 0x000fe40003f06270 */
[----:B------:R-:W-:-:S11]  /*00b0*/  ISETP.GE.AND P1, PT, R3, 0x1, PT ;  /* 0x000000010300780c */ /* 0x000fd60003f26270 */
[----:B--2---:R-:W-:Y:S05]  /*00c0*/  @P0 BRA `(.L_x_2) ;  /* 0x0000000000240947 */ /* 0x004fea0003800000 */
[----:B------:R-:W0:Y:S08]  /*00d0*/  LDC.64 R8, c[0x0][0x380] ;  /* 0x0000e000ff087b82 */ /* 0x000e300000000a00 */
[----:B------:R-:W1:Y:S08]  /*00e0*/  LDC.64 R10, c[0x0][0x388] ;  /* 0x0000e200ff0a7b82 */ /* 0x000e700000000a00 */
[----:B------:R-:W2:Y:S01]  /*00f0*/  LDC.64 R12, c[0x0][0x390] ;  /* 0x0000e400ff0c7b82 */ /* 0x000ea20000000a00 */
[----:B0-----:R-:W-:-:S05]  /*0100*/  IMAD.WIDE R8, R2, 0x4, R8 ;  /* 0x0000000402087825 */ /* 0x001fca00078e0208 */
[----:B------:R0:W5:Y:S01]  /*0110*/  LDG.E R5, desc[UR10][R8.64] ;  /* 0x0000000a08057981 */ /* 0x000162000c1e1900 */
[----:B-1----:R-:W-:-:S05]  /*0120*/  IMAD.WIDE R10, R2, 0x4, R10 ;  /* 0x00000004020a7825 */ /* 0x002fca00078e020a */
[----:B------:R0:W5:Y:S01]  /*0130*/  LDG.E R6, desc[UR10][R10.64] ;  /* 0x0000000a0a067981 */ /* 0x000162000c1e1900 */
[----:B--2---:R-:W-:-:S05]  /*0140*/  IMAD.WIDE R12, R2, 0x4, R12 ;  /* 0x00000004020c7825 */ /* 0x004fca00078e020c */
[----:B------:R0:W5:Y:S02]  /*0150*/  LDG.E R7, desc[UR10][R12.64] ;  /* 0x0000000a0c077981 */ /* 0x000164000c1e1900 */
.L_x_2:
[----:B------:R-:W-:Y:S05]  /*0160*/  BSYNC.RECONVERGENT B0 ;  /* 0x0000000000007941 */ /* 0x000fea0003800200 */
.L_x_1:
[----:B0-----:R-:W-:Y:S01]  /*0170*/  CS2R R8, SRZ ;  /* 0x0000000000087805 */ /* 0x001fe2000001ff00 */
[----:B------:R-:W-:Y:S06]  /*0180*/  @!P1 BRA `(.L_x_3) ;  /* 0x0000001000189947 */ /* 0x000fec0003800000 */
[----:B------:R-:W0:Y:S01]  /*0190*/  S2UR UR7, SR_CgaCtaId ;  /* 0x00000000000779c3 */ /* 0x000e220000008800 */
[----:B------:R-:W-:Y:S01]  /*01a0*/  UMOV UR4, 0x400 ;  /* 0x0000040000047882 */ /* 0x000fe20000000000 */
[----:B------:R-:W-:Y:S01]  /*01b0*/  IADD3 R10, PT, PT, R3, 0xff, RZ ;  /* 0x000000ff030a7810 */ /* 0x000fe20007ffe0ff */
[----:B------:R-:W-:Y:S01]  /*01c0*/  UIADD3 UR5, UPT, UPT, UR4, 0x400, URZ ;  /* 0x0000040004057890 */ /* 0x000fe2000fffe0ff */
[----:B------:R-:W-:Y:S01]  /*01d0*/  HFMA2 R4, -RZ, RZ, 0, 0 ;  /* 0x00000000ff047431 */ /* 0x000fe200000001ff */
[----:B------:R-:W-:Y:S01]  /*01e0*/  UIADD3 UR6, UPT, UPT, UR4, 0x800, URZ ;  /* 0x0000080004067890 */ /* 0x000fe2000fffe0ff */
[----:B------:R-:W-:Y:S02]  /*01f0*/  CS2R R8, SRZ ;  /* 0x0000000000087805 */ /* 0x000fe4000001ff00 */
[----:B------:R-:W-:Y:S02]  /*0200*/  MOV R11, RZ ;  /* 0x000000ff000b7202 */ /* 0x000fe40000000f00 */
[----:B------:R-:W-:Y:S01]  /*0210*/  SHF.R.U32.HI R10, RZ, 0x8, R10 ;  /* 0x00000008ff0a7819 */ /* 0x000fe2000001160a */
[----:B0-----:R-:W-:-:S02]  /*0220*/  ULEA UR8, UR7, UR4, 0x18 ;  /* 0x0000000407087291 */ /* 0x001fc4000f8ec0ff */
[----:B------:R-:W-:Y:S02]  /*0230*/  UIADD3 UR4, UPT, UPT, UR4, 0xc00, URZ ;  /* 0x00000c0004047890 */ /* 0x000fe4000fffe0ff */
[----:B------:R-:W-:Y:S02]  /*0240*/  ULEA UR5, UR7, UR5, 0x18 ;  /* 0x0000000507057291 */ /* 0x000fe4000f8ec0ff */
[----:B------:R-:W-:Y:S01]  /*0250*/  ULEA UR6, UR7, UR6, 0x18 ;  /* 0x0000000607067291 */ /* 0x000fe2000f8ec0ff */
[C---:B------:R-:W-:Y:S01]  /*0260*/  LEA R20, R0.reuse, UR8, 0x2 ;  /* 0x0000000800147c11 */ /* 0x040fe2000f8e10ff */
[----:B------:R-:W-:Y:S02]  /*0270*/  ULEA UR4, UR7, UR4, 0x18 ;  /* 0x0000000407047291 */ /* 0x000fe4000f8ec0ff */
[C---:B------:R-:W-:Y:S02]  /*0280*/  LEA R21, R0.reuse, UR5, 0x2 ;  /* 0x0000000500157c11 */ /* 0x040fe4000f8e10ff */
[----:B------:R-:W-:-:S02]  /*0290*/  LEA R22, R0, UR6, 0x2 ;  /* 0x0000000600167c11 */ /* 0x000fc4000f8e10ff */
[----:B------:R-:W-:-:S07]  /*02a0*/  LEA R23, R0, UR4, 0x2 ;  /* 0x0000000400177c11 */ /* 0x000fce000f8e10ff */
.L_x_17:
[----:B------:R-:W0:Y:S01]  /*02b0*/  LDCU UR4, c[0x0][0x3bc] ;  /* 0x00007780ff0477ac */ /* 0x000e220008000800 */
[----:B------:R-:W-:Y:S01]  /*02c0*/  LEA R25, R11, R0, 0x8 ;  /* 0x000000000b197211 */ /* 0x000fe200078e40ff */
[----:B------:R-:W-:Y:S01]  /*02d0*/  BSSY.RECONVERGENT B0, `(.L_x_4) ;  /* 0x0000014000007945 */ /* 0x000fe20003800200 */
[----:B0-----:R-:W-:-:S04]  /*02e0*/  MOV R3, UR4 ;  /* 0x0000000400037c02 */ /* 0x001fc80008000f00 */
[----:B------:R-:W-:-:S13]  /*02f0*/  ISETP.GE.AND P0, PT, R25, R3, PT ;  /* 0x000000031900720c */ /* 0x000fda0003f06270 */
[----:B------:R-:W-:Y:S05]  /*0300*/  @P0 BRA `(.L_x_5) ;  /* 0x0000000000400947 */ /* 0x000fea0003800000 */
[----:B------:R-:W0:Y:S08]  /*0310*/  LDC.64 R18, c[0x0][0x380] ;  /* 0x0000e000ff127b82 */ /* 0x000e300000000a00 */
[----:B------:R-:W1:Y:S08]  /*0320*/  LDC.64 R12, c[0x0][0x388] ;  /* 0x0000e200ff0c7b82 */ /* 0x000e700000000a00 */
[----:B------:R-:W2:Y:S08]  /*0330*/  LDC.64 R14, c[0x0][0x390] ;  /* 0x0000e400ff0e7b82 */ /* 0x000eb00000000a00 */
[----:B------:R-:W3:Y:S01]  /*0340*/  LDC.64 R16, c[0x0][0x3b0] ;  /* 0x0000ec00ff107b82 */ /* 0x000ee20000000a00 */
[----:B0-----:R-:W-:-:S06]  /*0350*/  IMAD.WIDE R18, R25, 0x4, R18 ;  /* 0x0000000419127825 */ /* 0x001fcc00078e0212 */
[----:B------:R-:W4:Y:S01]  /*0360*/  LDG.E R19, desc[UR10][R18.64] ;  /* 0x0000000a12137981 */ /* 0x000f22000c1e1900 */
[----:B-1----:R-:W-:-:S06]  /*0370*/  IMAD.WIDE R12, R25, 0x4, R12 ;  /* 0x00000004190c7825 */ /* 0x002fcc00078e020c */
[----:B------:R-:W4:Y:S01]  /*0380*/  LDG.E R12, desc[UR10][R12.64] ;  /* 0x0000000a0c0c7981 */ /* 0x000f22000c1e1900 */
[----:B--2---:R-:W-:-:S06]  /*0390*/  IMAD.WIDE R14, R25, 0x4, R14 ;  /* 0x00000004190e7825 */ /* 0x004fcc00078e020e */
[----:B------:R-:W2:Y:S01]  /*03a0*/  LDG.E R15, desc[UR10][R14.64] ;  /* 0x0000000a0e0f7981 */ /* 0x000ea2000c1e1900 */
[----:B---3--:R-:W-:-:S06]  /*03b0*/  IMAD.WIDE R16, R25, 0x4, R16 ;  /* 0x0000000419107825 */ /* 0x008fcc00078e0210 */
[----:B------:R-:W3:Y:S04]  /*03c0*/  LDG.E R16, desc[UR10][R16.64] ;  /* 0x0000000a10107981 */ /* 0x000ee8000c1e1900 */
[----:B----4-:R0:W-:Y:S04]  /*03d0*/  STS [R20], R19 ;  /* 0x0000001314007388 */ /* 0x0101e80000000800 */
[----:B------:R0:W-:Y:S04]  /*03e0*/  STS [R21], R12 ;  /* 0x0000000c15007388 */ /* 0x0001e80000000800 */
[----:B--2---:R0:W-:Y:S04]  /*03f0*/  STS [R22], R15 ;  /* 0x0000000f16007388 */ /* 0x0041e80000000800 */
[----:B---3--:R0:W-:Y:S02]  /*0400*/  STS [R23], R16 ;  /* 0x0000001017007388 */ /* 0x0081e40000000800 */
.L_x_5:
[----:B------:R-:W-:Y:S05]  /*0410*/  BSYNC.RECONVERGENT B0 ;  /* 0x0000000000007941 */ /* 0x000fea0003800200 */
.L_x_4:
[----:B------:R-:W-:Y:S01]  /*0420*/  BAR.SYNC.DEFER_BLOCKING 0x0 ;  /* 0x0000000000007b1d */ /* 0x000fe20000010000 */
[----:B------:R-:W-:Y:S02]  /*0430*/  ISETP.GE.AND P0, PT, R2, R3, PT ;  /* 0x000000030200720c */ /* 0x000fe40003f06270 */
[----:B0-----:R-:W-:Y:S02]  /*0440*/  MOV R12, R11 ;  /* 0x0000000b000c7202 */ /* 0x001fe40000000f00 */
[----:B------:R-:W-:Y:S01]  /*0450*/  IADD3 R11, PT, PT, R11, 0x1, RZ ;  /* 0x000000010b0b7810 */ /* 0x000fe20007ffe0ff */
[----:B------:R-:W-:Y:S03]  /*0460*/  BSSY.RECONVERGENT B0, `(.L_x_6) ;  /* 0x00000d6000007945 */ /* 0x000fe60003800200 */
[----:B------:R-:W-:-:S05]  /*0470*/  ISETP.NE.AND P5, PT, R11, R10, PT ;  /* 0x0000000a0b00720c */ /* 0x000fca0003fa5270 */
[----:B------:R-:W-:Y:S08]  /*0480*/  @P0 BRA `(.L_x_7) ;  /* 0x0000000c004c0947 */ /* 0x000ff00003800000 */
[----:B------:R-:W0:Y:S01]  /*0490*/  S2UR UR5, SR_CgaCtaId ;  /* 0x00000000000579c3 */ /* 0x000e220000008800 */
[----:B------:R-:W-:Y:S01]  /*04a0*/  UMOV UR4, 0x400 ;  /* 0x0000040000047882 */ /* 0x000fe20000000000 */
[----:B------:R-:W1:Y:S01]  /*04b0*/  LDCU UR15, c[0x0][0x3bc] ;  /* 0x00007780ff0f77ac */ /* 0x000e620008000800 */
[----:B------:R-:W-:Y:S02]  /*04c0*/  UIADD3 UR6, UPT, UPT, UR4, 0x400, URZ ;  /* 0x0000040004067890 */ /* 0x000fe4000fffe0ff */
[----:B------:R-:W-:Y:S02]  /*04d0*/  UIADD3 UR7, UPT, UPT, UR4, 0x800, URZ ;  /* 0x0000080004077890 */ /* 0x000fe4000fffe0ff */
[----:B0-----:R-:W-:Y:S02]  /*04e0*/  ULEA UR14, UR5, UR4, 0x18 ;  /* 0x00000004050e7291 */ /* 0x001fe4000f8ec0ff */
[----:B------:R-:W-:Y:S02]  /*04f0*/  UIADD3 UR4, UPT, UPT, UR4, 0xc00, URZ ;  /* 0x00000c0004047890 */ /* 0x000fe4000fffe0ff */
[----:B------:R-:W-:-:S02]  /*0500*/  ULEA UR6, UR5, UR6, 0x18 ;  /* 0x0000000605067291 */ /* 0x000fc4000f8ec0ff */
[----:B------:R-:W-:Y:S02]  /*0510*/  ULEA UR7, UR5, UR7, 0x18 ;  /* 0x0000000705077291 */ /* 0x000fe4000f8ec0ff */
[----:B------:R-:W-:-:S03]  /*0520*/  ULEA UR5, UR5, UR4, 0x18 ;  /* 0x0000000405057291 */ /* 0x000fc6000f8ec0ff */
[----:B-1----:R-:W-:-:S09]  /*0530*/  UMOV UR4, URZ ;  /* 0x000000ff00047c82 */ /* 0x002fd20008000000 */
.L_x_16:
[----:B------:R-:W-:Y:S01]  /*0540*/  LEA R14, R12, UR4, 0x8 ;  /* 0x000000040c0e7c11 */ /* 0x000fe2000f8e40ff */
[----:B------:R-:W-:Y:S01]  /*0550*/  ULEA UR8, UR4, UR14, 0x2 ;  /* 0x0000000e04087291 */ /* 0x000fe2000f8e10ff */
[----:B------:R-:W-:Y:S01]  /*0560*/  MOV R3, UR15 ;  /* 0x0000000f00037c02 */ /* 0x000fe20008000f00 */
[----:B------:R-:W-:Y:S01]  /*0570*/  ULEA UR9, UR4, UR6, 0x2 ;  /* 0x0000000604097291 */ /* 0x000fe2000f8e10ff */
[C---:B------:R-:W-:Y:S01]  /*0580*/  IADD3 R16, PT, PT, R14.reuse, 0x1, RZ ;  /* 0x000000010e107810 */ /* 0x040fe20007ffe0ff */
[----:B------:R-:W-:Y:S01]  /*0590*/  ULEA UR12, UR4, UR7, 0x2 ;  /* 0x00000007040c7291 */ /* 0x000fe2000f8e10ff */
[CC--:B------:R-:W-:Y:S01]  /*05a0*/  ISETP.GE.AND P0, PT, R14.reuse, R3.reuse, PT ;  /* 0x000000030e00720c */ /* 0x0c0fe20003f06270 */
[----:B------:R-:W-:Y:S01]  /*05b0*/  ULEA UR13, UR4, UR5, 0x2 ;  /* 0x00000005040d7291 */ /* 0x000fe2000f8e10ff */
[----:B------:R-:W-:Y:S02]  /*05c0*/  IADD3 R18, PT, PT, R14, 0x2, RZ ;  /* 0x000000020e127810 */ /* 0x000fe40007ffe0ff */
[----:B------:R-:W-:-:S02]  /*05d0*/  ISETP.GE.AND P6, PT, R16, R3, PT ;  /* 0x000000031000720c */ /* 0x000fc40003fc6270 */
[----:B------:R-:W-:-:S07]  /*05e0*/  ISETP.GE.AND P4, PT, R18, R3, PT ;  /* 0x000000031200720c */ /* 0x000fce0003f86270 */
[----:B------:R-:W-:Y:S06]  /*05f0*/  @P0 BRA `(.L_x_8) ;  /* 0x0000000000540947 */ /* 0x000fec0003800000 */
[----:B------:R-:W0:Y:S04]  /*0600*/  LDS R13, [UR9] ;  /* 0x00000009ff0d7984 */ /* 0x000e280008000800 */
[----:B------:R-:W1:Y:S04]  /*0610*/  LDS R16, [UR8] ;  /* 0x00000008ff107984 */ /* 0x000e680008000800 */
[----:B------:R-:W2:Y:S04]  /*0620*/  LDS R18, [UR12] ;  /* 0x0000000cff127984 */ /* 0x000ea80008000800 */
[----:B------:R-:W3:Y:S01]  /*0630*/  LDS R19, [UR13] ;  /* 0x0000000dff137984 */ /* 0x000ee20008000800 */
[----:B0----5:R-:W-:Y:S01]  /*0640*/  FADD R13, -R6, R13 ;  /* 0x0000000d060d7221 */ /* 0x021fe20000000100 */
[----:B-1----:R-:W-:-:S03]  /*0650*/  FADD R16, -R5, R16 ;  /* 0x0000001005107221 */ /* 0x002fc60000000100 */
[----:B------:R-:W-:Y:S01]  /*0660*/  FMUL R17, R13, R13 ;  /* 0x0000000d0d117220 */ /* 0x000fe20000400000 */
[----:B--2---:R-:W-:-:S03]  /*0670*/  FADD R15, -R7, R18 ;  /* 0x00000012070f7221 */ /* 0x004fc60000000100 */
[----:B------:R-:W-:-:S04]  /*0680*/  FFMA R18, R16, R16, R17 ;  /* 0x0000001010127223 */ /* 0x000fc80000000011 */
[----:B------:R-:W-:-:S04]  /*0690*/  FFMA R18, R15, R15, R18 ;  /* 0x0000000f0f127223 */ /* 0x000fc80000000012 */
[----:B------:R-:W-:-:S05]  /*06a0*/  FADD R18, R18, 9.9999997171806853657e-10 ;  /* 0x3089705f12127421 */ /* 0x000fca0000000000 */
[----:B------:R-:W-:-:S13]  /*06b0*/  FSETP.GEU.AND P0, PT, |R18|, 1.175494350822287508e-38, PT ;  /* 0x008000001200780b */ /* 0x000fda0003f0e200 */
[----:B------:R-:W-:-:S04]  /*06c0*/  @!P0 FMUL R18, R18, 16777216 ;  /* 0x4b80000012128820 */ /* 0x000fc80000400000 */
[----:B------:R-:W0:Y:S02]  /*06d0*/  MUFU.RSQ R17, R18 ;  /* 0x0000001200117308 */ /* 0x000e240000001400 */
[----:B0-----:R-:W-:-:S04]  /*06e0*/  @!P0 FMUL R17, R17, 4096 ;  /* 0x4580000011118820 */ /* 0x001fc80000400000 */
[----:B------:R-:W-:-:S04]  /*06f0*/  FMUL R24, R17, R17 ;  /* 0x0000001111187220 */ /* 0x000fc80000400000 */
[----:B------:R-:W-:-:S04]  /*0700*/  FMUL R24, R17, R24 ;  /* 0x0000001811187220 */ /* 0x000fc80000400000 */
[----:B---3--:R-:W-:-:S04]  /*0710*/  FMUL R19, R24, R19 ;  /* 0x0000001318137220 */ /* 0x008fc80000400000 */
[-C--:B------:R-:W-:Y:S01]  /*0720*/  FFMA R9, R16, R19.reuse, R9 ;  /* 0x0000001310097223 */ /* 0x080fe20000000009 */
[-C--:B------:R-:W-:Y:S01]  /*0730*/  FFMA R8, R13, R19.reuse, R8 ;  /* 0x000000130d087223 */ /* 0x080fe20000000008 */
[----:B------:R-:W-:-:S07]  /*0740*/  FFMA R4, R15, R19, R4 ;  /* 0x000000130f047223 */ /* 0x000fce0000000004 */
.L_x_8:
[C---:B------:R-:W-:Y:S01]  /*0750*/  IADD3 R16, PT, PT, R14.reuse, 0x3, RZ ;  /* 0x000000030e107810 */ /* 0x040fe20007ffe0ff */
[----:B------:R-:W-:Y:S01]  /*0760*/  UIADD3 UR4, UPT, UPT, UR4, 0x8, URZ ;  /* 0x0000000804047890 */ /* 0x000fe2000fffe0ff */
[C---:B------:R-:W-:Y:S02]  /*0770*/  IADD3 R18, PT, PT, R14.reuse, 0x4, RZ ;  /* 0x000000040e127810 */ /* 0x040fe40007ffe0ff */
[C---:B------:R-:W-:Y:S02]  /*0780*/  IADD3 R24, PT, PT, R14.reuse, 0x5, RZ ;  /* 0x000000050e187810 */ /* 0x040fe40007ffe0ff */
[----:B------:R-:W-:Y:S02]  /*0790*/  IADD3 R26, PT, PT, R14, 0x6, RZ ;  /* 0x000000060e1a7810 */ /* 0x000fe40007ffe0ff */
[-C--:B------:R-:W-:Y:S02]  /*07a0*/  ISETP.GE.AND P3, PT, R16, R3.reuse, PT ;  /* 0x000000031000720c */ /* 0x080fe40003f66270 */
[----:B------:R-:W-:-:S02]  /*07b0*/  ISETP.GE.AND P2, PT, R18, R3, PT ;  /* 0x000000031200720c */ /* 0x000fc40003f46270 */
[-C--:B------:R-:W-:Y:S02]  /*07c0*/  ISETP.GE.AND P1, PT, R24, R3.reuse, PT ;  /* 0x000000031800720c */ /* 0x080fe40003f26270 */
[----:B------:R-:W-:Y:S02]  /*07d0*/  ISETP.GE.AND P0, PT, R26, R3, PT ;  /* 0x000000031a00720c */ /* 0x000fe40003f06270 */
[----:B------:R-:W-:Y:S01]  /*07e0*/  IADD3 R14, PT, PT, R14, 0x7, RZ ;  /* 0x000000070e0e7810 */ /* 0x000fe20007ffe0ff */
[----:B------:R-:W-:Y:S10]  /*07f0*/  @P6 BRA `(.L_x_9) ;  /* 0x0000000000546947 */ /* 0x000ff40003800000 */
[----:B------:R-:W0:Y:S04]  /*0800*/  LDS R13, [UR9+0x4] ;  /* 0x00000409ff0d7984 */ /* 0x000e280008000800 */
[----:B------:R-:W1:Y:S04]  /*0810*/  LDS R16, [UR8+0x4] ;  /* 0x00000408ff107984 */ /* 0x000e680008000800 */
[----:B------:R-:W2:Y:S04]  /*0820*/  LDS R18, [UR12+0x4] ;  /* 0x0000040cff127984 */ /* 0x000ea80008000800 */
[----:B------:R-:W3:Y:S01]  /*0830*/  LDS R19, [UR13+0x4] ;  /* 0x0000040dff137984 */ /* 0x000ee20008000800 */
        /* <DEDUP_REMOVED lines=17> */
.L_x_9:
[----:B------:R-:W-:Y:S01]  /*0950*/  UISETP.NE.AND UP0, UPT, UR4, 0x100, UPT ;  /* 0x000001000400788c */ /* 0x000fe2000bf05270 */
[----:B------:R-:W-:Y:S01]  /*0960*/  ISETP.GE.AND P6, PT, R14, R3, PT ;  /* 0x000000030e00720c */ /* 0x000fe20003fc6270 */
[----:B------:R-:W-:-:S12]  /*0970*/  @P4 BRA `(.L_x_10) ;  /* 0x0000000000544947 */ /* 0x000fd80003800000 */
        /* <DEDUP_REMOVED lines=21> */
.L_x_10:
[----:B------:R-:W-:Y:S05]  /*0ad0*/  @P3 BRA `(.L_x_11) ;  /* 0x0000000000543947 */ /* 0x000fea0003800000 */
        /* <DEDUP_REMOVED lines=21> */
.L_x_11:
        /* <DEDUP_REMOVED lines=22> */
.L_x_12:
        /* <DEDUP_REMOVED lines=22> */
.L_x_13:
        /* <DEDUP_REMOVED lines=22> */
.L_x_14:
        /* <DEDUP_REMOVED lines=22> */
.L_x_15:
[----:B------:R-:W-:Y:S05]  /*11b0*/  BRA.U UP0, `(.L_x_16) ;  /* 0xfffffff100e07547 */ /* 0x000fea000b83ffff */
.L_x_7:
[----:B------:R-:W-:Y:S05]  /*11c0*/  BSYNC.RECONVERGENT B0 ;  /* 0x0000000000007941 */ /* 0x000fea0003800200 */
.L_x_6:
[----:B------:R-:W-:Y:S06]  /*11d0*/  BAR.SYNC.DEFER_BLOCKING 0x0 ;  /* 0x0000000000007b1d */ /* 0x000fec0000010000 */
[----:B------:R-:W-:Y:S05]  /*11e0*/  @P5 BRA `(.L_x_17) ;  /* 0xfffffff000305947 */ /* 0x000fea000383ffff */
.L_x_3:
[----:B------:R-:W-:-:S13]  /*11f0*/  ISETP.GE.AND P0, PT, R2, R3, PT ;  /* 0x000000030200720c */ /* 0x000fda0003f06270 */
[----:B------:R-:W-:Y:S05]  /*1200*/  @P0 EXIT ;  /* 0x000000000000094d */ /* 0x000fea0003800000 */
[----:B-----5:R-:W0:Y:S01]  /*1210*/  LDC.64 R6, c[0x0][0x398] ;  /* 0x0000e600ff067b82 */ /* 0x020e220000000a00 */
[----:B------:R-:W1:Y:S07]  /*1220*/  LDCU UR4, c[0x0][0x3b8] ;  /* 0x00007700ff0477ac */ /* 0x000e6e0008000800 */
[----:B------:R-:W2:Y:S08]  /*1230*/  LDC.64 R10, c[0x0][0x3a0] ;  /* 0x0000e800ff0a7b82 */ /* 0x000eb00000000a00 */
[----:B------:R-:W3:Y:S01]  /*1240*/  LDC.64 R12, c[0x0][0x3a8] ;  /* 0x0000ea00ff0c7b82 */ /* 0x000ee20000000a00 */
[----:B0-----:R-:W-:-:S05]  /*1250*/  IMAD.WIDE R6, R2, 0x4, R6 ;  /* 0x0000000402067825 */ /* 0x001fca00078e0206 */
[----:B------:R-:W1:Y:S01]  /*1260*/  LDG.E R0, desc[UR10][R6.64] ;  /* 0x0000000a06007981 */ /* 0x000e62000c1e1900 */
[----:B--2---:R-:W-:-:S04]  /*1270*/  IMAD.WIDE R10, R2, 0x4, R10 ;  /* 0x00000004020a7825 */ /* 0x004fc800078e020a */
[----:B-1----:R-:W-:-:S05]  /*1280*/  FFMA R9, R9, UR4, R0 ;  /* 0x0000000409097c23 */ /* 0x002fca0008000000 */
[----:B------:R-:W-:Y:S04]  /*1290*/  STG.E desc[UR10][R6.64], R9 ;  /* 0x0000000906007986 */ /* 0x000fe8000c10190a */
[----:B------:R-:W2:Y:S02]  /*12a0*/  LDG.E R3, desc[UR10][R10.64] ;  /* 0x0000000a0a037981 */ /* 0x000ea4000c1e1900 */
[----:B--2---:R-:W-:Y:S01]  /*12b0*/  FFMA R5, R8, UR4, R3 ;  /* 0x0000000408057c23 */ /* 0x004fe20008000003 */
[----:B---3--:R-:W-:-:S04]  /*12c0*/  IMAD.WIDE R2, R2, 0x4, R12 ;  /* 0x0000000402027825 */ /* 0x008fc800078e020c */
[----:B------:R-:W-:Y:S04]  /*12d0*/  STG.E desc[UR10][R10.64], R5 ;  /* 0x000000050a007986 */ /* 0x000fe8000c10190a */
[----:B------:R-:W2:Y:S02]  /*12e0*/  LDG.E R13, desc[UR10][R2.64] ;  /* 0x0000000a020d7981 */ /* 0x000ea4000c1e1900 */
[----:B--2---:R-:W-:-:S05]  /*12f0*/  FFMA R13, R4, UR4, R13 ;  /* 0x00000004040d7c23 */ /* 0x004fca000800000d */
[----:B------:R-:W-:Y:S01]  /*1300*/  STG.E desc[UR10][R2.64], R13 ;  /* 0x0000000d02007986 */ /* 0x000fe2000c10190a */
[----:B------:R-:W-:Y:S05]  /*1310*/  EXIT ;  /* 0x000000000000794d */ /* 0x000fea0003800000 */
.L_x_18:
        /* <DEDUP_REMOVED lines=14> */
.L_x_70:


//--------------------- .text._Z14barnesHutForce7BodySoAP10OctreeNodefiffff --------------------------
	.section	.text._Z14barnesHutForce7BodySoAP10OctreeNodefiffff,"ax",@progbits
	.align	128
        .global         _Z14barnesHutForce7BodySoAP10OctreeNodefiffff
        .type           _Z14barnesHutForce7BodySoAP10OctreeNodefiffff,@function
        .size           _Z14barnesHutForce7BodySoAP10OctreeNodefiffff,(.L_x_67 - _Z14barnesHutForce7BodySoAP10OctreeNodefiffff)
        .other          _Z14barnesHutForce7BodySoAP10OctreeNodefiffff,@"STO_CUDA_ENTRY STV_DEFAULT"
_Z14barnesHutForce7BodySoAP10OctreeNodefiffff:
.text._Z14barnesHutForce7BodySoAP10OctreeNodefiffff:
[----:B------:R-:W0:Y:S01]  /*0000*/  LDC R1, c[0x0][0x37c] ;  /* 0x0000df00ff017b82 */ /* 0x000e220000000800 */
[----:B------:R-:W1:Y:S07]  /*0010*/  S2R R3, SR_TID.X ;  /* 0x0000000000037919 */ /* 0x000e6e0000002100 */
[----:B------:R-:W1:Y:S01]  /*0020*/  S2UR UR4, SR_CTAID.X ;  /* 0x00000000000479c3 */ /* 0x000e620000002500 */
[----:B------:R-:W2:Y:S01]  /*0030*/  LDCU UR5, c[0x0][0x3c4] ;  /* 0x00007880ff0577ac */ /* 0x000ea20008000800 */
[----:B0-----:R-:W-:-:S06]  /*0040*/  VIADD R1, R1, 0xffffff00 ;  /* 0xffffff0001017836 */ /* 0x001fcc0000000000 */
[----:B------:R-:W1:Y:S02]  /*0050*/  LDC R20, c[0x0][0x360] ;  /* 0x0000d800ff147b82 */ /* 0x000e640000000800 */
[----:B-1----:R-:W-:-:S05]  /*0060*/  IMAD R20, R20, UR4, R3 ;  /* 0x0000000414147c24 */ /* 0x002fca000f8e0203 */
[----:B--2---:R-:W-:-:S13]  /*0070*/  ISETP.GE.AND P0, PT, R20, UR5, PT ;  /* 0x0000000514007c0c */ /* 0x004fda000bf06270 */
[----:B------:R-:W-:Y:S05]  /*0080*/  @P0 EXIT ;  /* 0x000000000000094d */ /* 0x000fea0003800000 */
[----:B------:R-:W0:Y:S01]  /*0090*/  LDC.64 R18, c[0x0][0x380] ;  /* 0x0000e000ff127b82 */ /* 0x000e220000000a00 */
[----:B------:R-:W1:Y:S07]  /*00a0*/  LDCU.64 UR4, c[0x0][0x358] ;  /* 0x00006b00ff0477ac */ /* 0x000e6e0008000a00 */
[----:B------:R-:W2:Y:S08]  /*00b0*/  LDC.64 R8, c[0x0][0x388] ;  /* 0x0000e200ff087b82 */ /* 0x000eb00000000a00 */
[----:B------:R-:W3:Y:S01]  /*00c0*/  LDC.64 R10, c[0x0][0x390] ;  /* 0x0000e400ff0a7b82 */ /* 0x000ee20000000a00 */
[----:B------:R4:W-:Y:S01]  /*00d0*/  STL [R1], RZ ;  /* 0x000000ff01007387 */ /* 0x0009e20000100800 */
[----:B------:R-:W0:Y:S02]  /*00e0*/  LDCU UR7, c[0x0][0x3c4] ;  /* 0x00007880ff0777ac */ /* 0x000e240008000800 */
[----:B0-----:R-:W-:-:S06]  /*00f0*/  IMAD.WIDE R18, R20, 0x4, R18 ;  /* 0x0000000414127825 */ /* 0x001fcc00078e0212 */
[----:B-1----:R4:W5:Y:S01]  /*0100*/  LDG.E R18, desc[UR4][R18.64] ;  /* 0x0000000412127981 */ /* 0x002962000c1e1900 */
[----:B--2---:R-:W-:-:S05]  /*0110*/  IMAD.WIDE R8, R20, 0x4, R8 ;  /* 0x0000000414087825 */ /* 0x004fca00078e0208 */
[----:B------:R4:W5:Y:S01]  /*0120*/  LDG.E R17, desc[UR4][R8.64] ;  /* 0x0000000408117981 */ /* 0x000962000c1e1900 */
[----:B---3--:R-:W-:-:S05]  /*0130*/  IMAD.WIDE R10, R20, 0x4, R10 ;  /* 0x00000004140a7825 */ /* 0x008fca00078e020a */
[----:B------:R4:W5:Y:S01]  /*0140*/  LDG.E R16, desc[UR4][R10.64] ;  /* 0x000000040a107981 */ /* 0x000962000c1e1900 */
[----:B------:R-:W-:Y:S01]  /*0150*/  HFMA2 R4, -RZ, RZ, 0, 0 ;  /* 0x00000000ff047431 */ /* 0x000fe200000001ff */
[----:B------:R-:W-:Y:S01]  /*0160*/  BSSY.RECONVERGENT B1, `(.L_x_19) ;  /* 0x000008b000017945 */ /* 0x000fe20003800200 */
[----:B------:R-:W-:Y:S01]  /*0170*/  IMAD.MOV.U32 R6, RZ, RZ, R1 ;  /* 0x000000ffff067224 */ /* 0x000fe200078e0001 */
[----:B------:R-:W-:Y:S01]  /*0180*/  MOV R0, RZ ;  /* 0x000000ff00007202 */ /* 0x000fe20000000f00 */
[----:B------:R-:W-:Y:S02]  /*0190*/  IMAD.MOV.U32 R3, RZ, RZ, 0x1 ;  /* 0x00000001ff037424 */ /* 0x000fe400078e00ff */
[----:B------:R-:W-:-:S07]  /*01a0*/  IMAD.MOV.U32 R2, RZ, RZ, RZ ;  /* 0x000000ffff027224 */ /* 0x000fce00078e00ff */
.L_x_28:
[----:B------:R-:W-:Y:S02]  /*01b0*/  IMAD.MOV.U32 R15, RZ, RZ, R3 ;  /* 0x000000ffff0f7224 */ /* 0x000fe400078e0003 */
[----:B------:R-:W-:-:S05]  /*01c0*/  VIADD R3, R3, 0xffffffff ;  /* 0xffffffff03037836 */ /* 0x000fca0000000000 */
[----:B0-----:R-:W-:-:S05]  /*01d0*/  LEA R14, R3, R6, 0x2 ;  /* 0x00000006030e7211 */ /* 0x001fca00078e10ff */
[----:B--2---:R-:W2:Y:S01]  /*01e0*/  LDL R13, [R14] ;  /* 0x000000000e0d7983 */ /* 0x004ea20000100800 */
[----:B------:R-:W-:Y:S01]  /*01f0*/  BSSY.RECONVERGENT B0, `(.L_x_20) ;  /* 0x000007f000007945 */ /* 0x000fe20003800200 */
[----:B--2---:R-:W-:-:S04]  /*0200*/  ISETP.GE.AND P0, PT, R13, RZ, PT ;  /* 0x000000ff0d00720c */ /* 0x004fc80003f06270 */
[----:B------:R-:W-:-:S13]  /*0210*/  ISETP.GE.OR P0, PT, R13, UR7, !P0 ;  /* 0x000000070d007c0c */ /* 0x000fda000c706670 */
[----:B-1-3--:R-:W-:Y:S05]  /*0220*/  @P0 BRA `(.L_x_21) ;  /* 0x0000000400ec0947 */ /* 0x00afea0003800000 */
[----:B----4-:R-:W0:Y:S02]  /*0230*/  LDC.64 R8, c[0x0][0x3b8] ;  /* 0x0000ee00ff087b82 */ /* 0x010e240000000a00 */
[----:B0-----:R-:W-:-:S05]  /*0240*/  IMAD.WIDE.U32 R8, R13, 0x2c, R8 ;  /* 0x0000002c0d087825 */ /* 0x001fca00078e0008 */
[----:B------:R-:W2:Y:S02]  /*0250*/  LDG.E R5, desc[UR4][R8.64+0x28] ;  /* 0x0000280408057981 */ /* 0x000ea4000c1e1900 */
[----:B--2---:R-:W-:-:S13]  /*0260*/  ISETP.NE.AND P0, PT, R5, RZ, PT ;  /* 0x000000ff0500720c */ /* 0x004fda0003f05270 */
[----:B------:R-:W-:Y:S05]  /*0270*/  @!P0 BRA `(.L_x_21) ;  /* 0x0000000400d88947 */ /* 0x000fea0003800000 */
[----:B------:R-:W2:Y:S04]  /*0280*/  LDG.E R23, desc[UR4][R8.64+0x4] ;  /* 0x0000040408177981 */ /* 0x000ea8000c1e1900 */
[----:B------:R-:W3:Y:S04]  /*0290*/  LDG.E R22, desc[UR4][R8.64+0x8] ;  /* 0x0000080408167981 */ /* 0x000ee8000c1e1900 */
[----:B------:R-:W4:Y:S04]  /*02a0*/  LDG.E R19, desc[UR4][R8.64+0xc] ;  /* 0x00000c0408137981 */ /* 0x000f28000c1e1900 */
[----:B------:R0:W5:Y:S04]  /*02b0*/  LDG.E R12, desc[UR4][R8.64] ;  /* 0x00000004080c7981 */ /* 0x000168000c1e1900 */
[----:B------:R0:W5:Y:S04]  /*02c0*/  LDG.E R11, desc[UR4][R8.64+0x24] ;  /* 0x00002404080b7981 */ /* 0x000168000c1e1900 */
[----:B------:R0:W5:Y:S04]  /*02d0*/  LDG.E R10, desc[UR4][R8.64+0x20] ;  /* 0x00002004080a7981 */ /* 0x000168000c1e1900 */
[----:B------:R0:W5:Y:S01]  /*02e0*/  LDG.E R5, desc[UR4][R8.64+0x10] ;  /* 0x0000100408057981 */ /* 0x000162000c1e1900 */
[----:B------:R-:W-:Y:S01]  /*02f0*/  BSSY.RECONVERGENT B2, `(.L_x_22) ;  /* 0x0000013000027945 */ /* 0x000fe20003800200 */
[----:B--2--5:R-:W-:Y:S01]  /*0300*/  FADD R23, -R18, R23 ;  /* 0x0000001712177221 */ /* 0x024fe20000000100 */
[----:B---3--:R-:W-:-:S03]  /*0310*/  FADD R21, -R17, R22 ;  /* 0x0000001611157221 */ /* 0x008fc60000000100 */
[----:B------:R-:W-:Y:S01]  /*0320*/  FMUL R22, R23, R23 ;  /* 0x0000001717167220 */ /* 0x000fe20000400000 */
[----:B----4-:R-:W-:-:S03]  /*0330*/  FADD R19, -R16, R19 ;  /* 0x0000001310137221 */ /* 0x010fc60000000100 */
[----:B------:R-:W-:-:S04]  /*0340*/  FFMA R22, R21, R21, R22 ;  /* 0x0000001515167223 */ /* 0x000fc80000000016 */
[----:B------:R-:W-:-:S04]  /*0350*/  FFMA R22, R19, R19, R22 ;  /* 0x0000001313167223 */ /* 0x000fc80000000016 */
[----:B------:R-:W-:-:S04]  /*0360*/  FADD R22, R22, 9.9999997171806853657e-10 ;  /* 0x3089705f16167421 */ /* 0x000fc80000000000 */
[----:B------:R-:W-:Y:S01]  /*0370*/  VIADD R7, R22, 0xf3000000 ;  /* 0xf300000016077836 */ /* 0x000fe20000000000 */
[----:B------:R0:W1:Y:S04]  /*0380*/  MUFU.RSQ R25, R22 ;  /* 0x0000001600197308 */ /* 0x0000680000001400 */
[----:B------:R-:W-:-:S13]  /*0390*/  ISETP.GT.U32.AND P0, PT, R7, 0x727fffff, PT ;  /* 0x727fffff0700780c */ /* 0x000fda0003f04070 */
[----:B01----:R-:W-:Y:S05]  /*03a0*/  @!P0 BRA `(.L_x_23) ;  /* 0x00000000000c8947 */ /* 0x003fea0003800000 */
[----:B------:R-:W-:-:S07]  /*03b0*/  MOV R8, 0x3d0 ;  /* 0x000003d000087802 */ /* 0x000fce0000000f00 */
[----:B------:R-:W-:Y:S05]  /*03c0*/  CALL.REL.NOINC `($__internal_0_$__cuda_sm20_sqrt_rn_f32_slowpath) ;  /* 0x0000000400d87944 */ /* 0x000fea0003c00000 */
[----:B------:R-:W-:Y:S05]  /*03d0*/  BRA `(.L_x_24) ;  /* 0x0000000000107947 */ /* 0x000fea0003800000 */
.L_x_23:
[----:B------:R-:W-:Y:S01]  /*03e0*/  FMUL.FTZ R7, R22, R25 ;  /* 0x0000001916077220 */ /* 0x000fe20000410000 */
[----:B------:R-:W-:-:S03]  /*03f0*/  FMUL.FTZ R9, R25, 0.5 ;  /* 0x3f00000019097820 */ /* 0x000fc60000410000 */
[----:B------:R-:W-:-:S04]  /*0400*/  FFMA R8, -R7, R7, R22 ;  /* 0x0000000707087223 */ /* 0x000fc80000000116 */
[----:B------:R-:W-:-:S07]  /*0410*/  FFMA R7, R8, R9, R7 ;  /* 0x0000000908077223 */ /* 0x000fce0000000007 */
.L_x_24:
[----:B------:R-:W-:Y:S05]  /*0420*/  BSYNC.RECONVERGENT B2 ;  /* 0x0000000000027941 */ /* 0x000fea0003800200 */
.L_x_22:
[----:B------:R-:W0:Y:S01]  /*0430*/  MUFU.RCP R8, R7 ;  /* 0x0000000700087308 */ /* 0x000e220000001000 */
[----:B------:R-:W-:Y:S07]  /*0440*/  BSSY.RECONVERGENT B2, `(.L_x_25) ;  /* 0x000000b000027945 */ /* 0x000fee0003800200 */
[----:B------:R-:W1:Y:S01]  /*0450*/  FCHK P0, R5, R7 ;  /* 0x0000000705007302 */ /* 0x000e620000000000 */
[----:B0-----:R-:W-:-:S04]  /*0460*/  FFMA R9, R8, -R7, 1 ;  /* 0x3f80000008097423 */ /* 0x001fc80000000807 */
[----:B------:R-:W-:-:S04]  /*0470*/  FFMA R8, R8, R9, R8 ;  /* 0x0000000908087223 */ /* 0x000fc80000000008 */
[----:B------:R-:W-:-:S04]  /*0480*/  FFMA R24, R5, R8, RZ ;  /* 0x0000000805187223 */ /* 0x000fc800000000ff */
[----:B------:R-:W-:-:S04]  /*0490*/  FFMA R9, R24, -R7, R5 ;  /* 0x8000000718097223 */ /* 0x000fc80000000005 */
[----:B------:R-:W-:Y:S01]  /*04a0*/  FFMA R8, R8, R9, R24 ;  /* 0x0000000908087223 */ /* 0x000fe20000000018 */
[----:B-1----:R-:W-:Y:S06]  /*04b0*/  @!P0 BRA `(.L_x_26) ;  /* 0x00000000000c8947 */ /* 0x002fec0003800000 */
[----:B------:R-:W-:-:S07]  /*04c0*/  MOV R8, 0x4e0 ;  /* 0x000004e000087802 */ /* 0x000fce0000000f00 */
[----:B------:R-:W-:Y:S05]  /*04d0*/  CALL.REL.NOINC `($__internal_1_$__cuda_sm3x_div_rn_noftz_f32_slowpath) ;  /* 0x0000000400f07944 */ /* 0x000fea0003c00000 */
[----:B------:R-:W-:-:S07]  /*04e0*/  IMAD.MOV.U32 R8, RZ, RZ, R5 ;  /* 0x000000ffff087224 */ /* 0x000fce00078e0005 */
.L_x_26:
[----:B------:R-:W-:Y:S05]  /*04f0*/  BSYNC.RECONVERGENT B2 ;  /* 0x0000000000027941 */ /* 0x000fea0003800200 */
.L_x_25:
[----:B------:R-:W-:-:S04]  /*0500*/  FSETP.GEU.AND P0, PT, R8, 0.5, PT ;  /* 0x3f0000000800780b */ /* 0x000fc80003f0e000 */
[----:B------:R-:W-:-:S13]  /*0510*/  ISETP.EQ.OR P0, PT, R10, -0x1, !P0 ;  /* 0xffffffff0a00780c */ /* 0x000fda0004702670 */
[----:B------:R-:W-:Y:S05]  /*0520*/  @P0 BRA `(.L_x_27) ;  /* 0x0000000000fc0947 */ /* 0x000fea0003800000 */
[----:B------:R-:W0:Y:S01]  /*0530*/  LDC R5, c[0x0][0x3c4] ;  /* 0x0000f100ff057b82 */ /* 0x000e220000000800 */
[----:B------:R-:W-:-:S04]  /*0540*/  IADD3 R7, PT, PT, R13, 0x1, RZ ;  /* 0x000000010d077810 */ /* 0x000fc80007ffe0ff */
[----:B0-----:R-:W-:-:S13]  /*0550*/  ISETP.GE.AND P0, PT, R7, R5, PT ;  /* 0x000000050700720c */ /* 0x001fda0003f06270 */
[----:B------:R-:W-:Y:S05]  /*0560*/  @P0 BRA `(.L_x_21) ;  /* 0x00000004001c0947 */ /* 0x000fea0003800000 */
[----:B------:R-:W-:Y:S01]  /*0570*/  ISETP.GT.U32.AND P0, PT, R15, 0x40, PT ;  /* 0x000000400f00780c */ /* 0x000fe20003f04070 */
[----:B------:R-:W-:-:S05]  /*0580*/  VIADD R9, R13, 0x2 ;  /* 0x000000020d097836 */ /* 0x000fca0000000000 */
[----:B------:R-:W-:-:S07]  /*0590*/  ISETP.GE.U32.AND P1, PT, R9, R5, PT ;  /* 0x000000050900720c */ /* 0x000fce0003f26070 */
[----:B------:R0:W-:Y:S01]  /*05a0*/  @!P0 STL [R14], R7 ;  /* 0x000000070e008387 */ /* 0x0001e20000100800 */
[----:B------:R-:W-:-:S05]  /*05b0*/  @!P0 IMAD.MOV.U32 R3, RZ, RZ, R15 ;  /* 0x000000ffff038224 */ /* 0x000fca00078e000f */
[----:B------:R-:W-:Y:S05]  /*05c0*/  @P1 BRA `(.L_x_21) ;  /* 0x0000000400041947 */ /* 0x000fea0003800000 */
[----:B------:R-:W-:Y:S01]  /*05d0*/  ISETP.GT.U32.AND P0, PT, R3, 0x3f, PT ;  /* 0x0000003f0300780c */ /* 0x000fe20003f04070 */
[----:B------:R-:W-:-:S05]  /*05e0*/  VIADD R10, R13, 0x3 ;  /* 0x000000030d0a7836 */ /* 0x000fca0000000000 */
[----:B------:R-:W-:-:S07]  /*05f0*/  ISETP.GE.U32.AND P1, PT, R10, R5, PT ;  /* 0x000000050a00720c */ /* 0x000fce0003f26070 */
[C---:B------:R-:W-:Y:S01]  /*0600*/  @!P0 LEA R8, R3.reuse, R6, 0x2 ;  /* 0x0000000603088211 */ /* 0x040fe200078e10ff */
[----:B0-----:R-:W-:-:S04]  /*0610*/  @!P0 VIADD R7, R3, 0x1 ;  /* 0x0000000103078836 */ /* 0x001fc80000000000 */
[----:B------:R1:W-:Y:S01]  /*0620*/  @!P0 STL [R8], R9 ;  /* 0x0000000908008387 */ /* 0x0003e20000100800 */
[----:B------:R-:W-:Y:S01]  /*0630*/  @!P0 MOV R3, R7 ;  /* 0x0000000700038202 */ /* 0x000fe20000000f00 */
[----:B------:R-:W-:Y:S06]  /*0640*/  @P1 BRA `(.L_x_21) ;  /* 0x0000000000e41947 */ /* 0x000fec0003800000 */
[----:B------:R-:W-:Y:S01]  /*0650*/  ISETP.GT.U32.AND P1, PT, R3, 0x3f, PT ;  /* 0x0000003f0300780c */ /* 0x000fe20003f24070 */
[----:B-1----:R-:W-:-:S05]  /*0660*/  VIADD R8, R13, 0x4 ;  /* 0x000000040d087836 */ /* 0x002fca0000000000 */
[----:B------:R-:W-:-:S07]  /*0670*/  ISETP.GE.U32.AND P0, PT, R8, R5, PT ;  /* 0x000000050800720c */ /* 0x000fce0003f06070 */
[C---:B------:R-:W-:Y:S01]  /*0680*/  @!P1 IMAD R9, R3.reuse, 0x4, R6 ;  /* 0x0000000403099824 */ /* 0x040fe200078e0206 */
[----:B------:R-:W-:-:S04]  /*0690*/  @!P1 IADD3 R7, PT, PT, R3, 0x1, RZ ;  /* 0x0000000103079810 */ /* 0x000fc80007ffe0ff */
[----:B------:R2:W-:Y:S01]  /*06a0*/  @!P1 STL [R9], R10 ;  /* 0x0000000a09009387 */ /* 0x0005e20000100800 */
[----:B------:R-:W-:Y:S01]  /*06b0*/  @!P1 IMAD.MOV.U32 R3, RZ, RZ, R7 ;  /* 0x000000ffff039224 */ /* 0x000fe200078e0007 */
[----:B------:R-:W-:Y:S06]  /*06c0*/  @P0 BRA `(.L_x_21) ;  /* 0x0000000000c40947 */ /* 0x000fec0003800000 */
[----:B------:R-:W-:Y:S02]  /*06d0*/  ISETP.GT.U32.AND P1, PT, R3, 0x3f, PT ;  /* 0x0000003f0300780c */ /* 0x000fe40003f24070 */
[----:B--2---:R-:W-:-:S04]  /*06e0*/  IADD3 R10, PT, PT, R13, 0x5, RZ ;  /* 0x000000050d0a7810 */ /* 0x004fc80007ffe0ff */
[----:B------:R-:W-:-:S07]  /*06f0*/  ISETP.GE.U32.AND P0, PT, R10, R5, PT ;  /* 0x000000050a00720c */ /* 0x000fce0003f06070 */
[C---:B------:R-:W-:Y:S02]  /*0700*/  @!P1 IMAD R9, R3.reuse, 0x4, R6 ;  /* 0x0000000403099824 */ /* 0x040fe400078e0206 */
[----:B------:R-:W-:-:S03]  /*0710*/  @!P1 VIADD R7, R3, 0x1 ;  /* 0x0000000103079836 */ /* 0x000fc60000000000 */
[----:B------:R3:W-:Y:S01]  /*0720*/  @!P1 STL [R9], R8 ;  /* 0x0000000809009387 */ /* 0x0007e20000100800 */
[----:B------:R-:W-:Y:S01]  /*0730*/  @!P1 IMAD.MOV.U32 R3, RZ, RZ, R7 ;  /* 0x000000ffff039224 */ /* 0x000fe200078e0007 */
[----:B------:R-:W-:Y:S06]  /*0740*/  @P0 BRA `(.L_x_21) ;  /* 0x0000000000a40947 */ /* 0x000fec0003800000 */
[----:B------:R-:W-:Y:S01]  /*0750*/  ISETP.GT.U32.AND P1, PT, R3, 0x3f, PT ;  /* 0x0000003f0300780c */ /* 0x000fe20003f24070 */
[----:B---3--:R-:W-:-:S05]  /*0760*/  VIADD R8, R13, 0x6 ;  /* 0x000000060d087836 */ /* 0x008fca0000000000 */
[----:B------:R-:W-:-:S07]  /*0770*/  ISETP.GE.U32.AND P0, PT, R8, R5, PT ;  /* 0x000000050800720c */ /* 0x000fce0003f06070 */
[C---:B------:R-:W-:Y:S01]  /*0780*/  @!P1 LEA R9, R3.reuse, R6, 0x2 ;  /* 0x0000000603099211 */ /* 0x040fe200078e10ff */
[----:B------:R-:W-:-:S04]  /*0790*/  @!P1 VIADD R7, R3, 0x1 ;  /* 0x0000000103079836 */ /* 0x000fc80000000000 */
[----:B------:R0:W-:Y:S01]  /*07a0*/  @!P1 STL [R9], R10 ;  /* 0x0000000a09009387 */ /* 0x0001e20000100800 */
[----:B------:R-:W-:Y:S01]  /*07b0*/  @!P1 MOV R3, R7 ;  /* 0x0000000700039202 */ /* 0x000fe20000000f00 */
[----:B------:R-:W-:Y:S06]  /*07c0*/  @P0 BRA `(.L_x_21) ;  /* 0x0000000000840947 */ /* 0x000fec0003800000 */
[----:B------:R-:W-:Y:S01]  /*07d0*/  ISETP.GT.U32.AND P1, PT, R3, 0x3f, PT ;  /* 0x0000003f0300780c */ /* 0x000fe20003f24070 */
[----:B0-----:R-:W-:-:S05]  /*07e0*/  VIADD R10, R13, 0x7 ;  /* 0x000000070d0a7836 */ /* 0x001fca0000000000 */
[----:B------:R-:W-:-:S07]  /*07f0*/  ISETP.GE.U32.AND P0, PT, R10, R5, PT ;  /* 0x000000050a00720c */ /* 0x000fce0003f06070 */
[C---:B------:R-:W-:Y:S01]  /*0800*/  @!P1 IMAD R9, R3.reuse, 0x4, R6 ;  /* 0x0000000403099824 */ /* 0x040fe200078e0206 */
[----:B------:R-:W-:-:S04]  /*0810*/  @!P1 IADD3 R7, PT, PT, R3, 0x1, RZ ;  /* 0x0000000103079810 */ /* 0x000fc80007ffe0ff */
[----:B------:R0:W-:Y:S01]  /*0820*/  @!P1 STL [R9], R8 ;  /* 0x0000000809009387 */ /* 0x0001e20000100800 */
[----:B------:R-:W-:Y:S01]  /*0830*/  @!P1 IMAD.MOV.U32 R3, RZ, RZ, R7 ;  /* 0x000000ffff039224 */ /* 0x000fe200078e0007 */
[----:B------:R-:W-:Y:S06]  /*0840*/  @P0 BRA `(.L_x_21) ;  /* 0x0000000000640947 */ /* 0x000fec0003800000 */
[----:B------:R-:W-:-:S13]  /*0850*/  ISETP.GT.U32.AND P0, PT, R3, 0x3f, PT ;  /* 0x0000003f0300780c */ /* 0x000fda0003f04070 */
[C---:B0-----:R-:W-:Y:S01]  /*0860*/  @!P0 IADD3 R8, PT, PT, R3.reuse, 0x1, RZ ;  /* 0x0000000103088810 */ /* 0x041fe20007ffe0ff */
[----:B------:R-:W-:-:S04]  /*0870*/  @!P0 IMAD R7, R3, 0x4, R6 ;  /* 0x0000000403078824 */ /* 0x000fc800078e0206 */
[----:B------:R-:W-:Y:S01]  /*0880*/  @!P0 IMAD.MOV.U32 R3, RZ, RZ, R8 ;  /* 0x000000ffff038224 */ /* 0x000fe200078e0008 */
[----:B------:R0:W-:Y:S01]  /*0890*/  @!P0 STL [R7], R10 ;  /* 0x0000000a07008387 */ /* 0x0001e20000100800 */
[----:B------:R-:W-:-:S03]  /*08a0*/  VIADD R8, R13, 0x8 ;  /* 0x000000080d087836 */ /* 0x000fc60000000000 */
[----:B------:R-:W-:-:S04]  /*08b0*/  ISETP.GT.U32.AND P0, PT, R3, 0x3f, PT ;  /* 0x0000003f0300780c */ /* 0x000fc80003f04070 */
[----:B------:R-:W-:-:S13]  /*08c0*/  ISETP.GE.U32.OR P0, PT, R8, R5, P0 ;  /* 0x000000050800720c */ /* 0x000fda0000706470 */
[----:B0-----:R-:W-:Y:S05]  /*08d0*/  @P0 BRA `(.L_x_21) ;  /* 0x0000000000400947 */ /* 0x001fea0003800000 */
[C---:B------:R-:W-:Y:S01]  /*08e0*/  LEA R5, R3.reuse, R6, 0x2 ;  /* 0x0000000603057211 */ /* 0x040fe200078e10ff */
[----:B------:R-:W-:-:S04]  /*08f0*/  VIADD R3, R3, 0x1 ;  /* 0x0000000103037836 */ /* 0x000fc80000000000 */
[----:B------:R0:W-:Y:S01]  /*0900*/  STL [R5], R8 ;  /* 0x0000000805007387 */ /* 0x0001e20000100800 */
[----:B------:R-:W-:Y:S05]  /*0910*/  BRA `(.L_x_21) ;  /* 0x0000000000307947 */ /* 0x000fea0003800000 */
.L_x_27:
[----:B------:R-:W-:-:S13]  /*0920*/  ISETP.NE.AND P0, PT, R11, R20, PT ;  /* 0x000000140b00720c */ /* 0x000fda0003f05270 */
[----:B------:R-:W-:Y:S05]  /*0930*/  @!P0 BRA `(.L_x_21) ;  /* 0x0000000000288947 */ /* 0x000fea0003800000 */
[----:B------:R-:W-:-:S13]  /*0940*/  FSETP.GEU.AND P0, PT, |R22|, 1.175494350822287508e-38, PT ;  /* 0x008000001600780b */ /* 0x000fda0003f0e200 */
[----:B------:R-:W-:-:S04]  /*0950*/  @!P0 FMUL R22, R22, 16777216 ;  /* 0x4b80000016168820 */ /* 0x000fc80000400000 */
[----:B------:R-:W0:Y:S02]  /*0960*/  MUFU.RSQ R5, R22 ;  /* 0x0000001600057308 */ /* 0x000e240000001400 */
[----:B0-----:R-:W-:-:S04]  /*0970*/  @!P0 FMUL R5, R5, 4096 ;  /* 0x4580000005058820 */ /* 0x001fc80000400000 */
[----:B------:R-:W-:-:S04]  /*0980*/  FMUL R8, R5, R5 ;  /* 0x0000000505087220 */ /* 0x000fc80000400000 */
[----:B------:R-:W-:-:S04]  /*0990*/  FMUL R5, R5, R8 ;  /* 0x0000000805057220 */ /* 0x000fc80000400000 */
[----:B------:R-:W-:-:S04]  /*09a0*/  FMUL R5, R12, R5 ;  /* 0x000000050c057220 */ /* 0x000fc80000400000 */
[-C--:B------:R-:W-:Y:S01]  /*09b0*/  FFMA R0, R23, R5.reuse, R0 ;  /* 0x0000000517007223 */ /* 0x080fe20000000000 */
[-C--:B------:R-:W-:Y:S01]  /*09c0*/  FFMA R2, R21, R5.reuse, R2 ;  /* 0x0000000515027223 */ /* 0x080fe20000000002 */
[----:B------:R-:W-:-:S07]  /*09d0*/  FFMA R4, R19, R5, R4 ;  /* 0x0000000513047223 */ /* 0x000fce0000000004 */
.L_x_21:
[----:B------:R-:W-:Y:S05]  /*09e0*/  BSYNC.RECONVERGENT B0 ;  /* 0x0000000000007941 */ /* 0x000fea0003800200 */
.L_x_20:
[----:B------:R-:W-:-:S13]  /*09f0*/  ISETP.NE.AND P0, PT, R3, RZ, PT ;  /* 0x000000ff0300720c */ /* 0x000fda0003f05270 */
[----:B------:R-:W-:Y:S05]  /*0a00*/  @P0 BRA `(.L_x_28) ;  /* 0xfffffff400e80947 */ /* 0x000fea000383ffff */
[----:B------:R-:W-:Y:S05]  /*0a10*/  BSYNC.RECONVERGENT B1 ;  /* 0x0000000000017941 */ /* 0x000fea0003800200 */
.L_x_19:
[----:B0-----:R-:W0:Y:S01]  /*0a20*/  LDC.64 R6, c[0x0][0x398] ;  /* 0x0000e600ff067b82 */ /* 0x001e220000000a00 */
[----:B------:R-:W0:Y:S07]  /*0a30*/  LDCU UR6, c[0x0][0x3c0] ;  /* 0x00007800ff0677ac */ /* 0x000e2e0008000800 */
[----:B-1234-:R-:W1:Y:S08]  /*0a40*/  LDC.64 R8, c[0x0][0x3a0] ;  /* 0x0000e800ff087b82 */ /* 0x01ee700000000a00 */
[----:B------:R-:W2:Y:S01]  /*0a50*/  LDC.64 R10, c[0x0][0x3a8] ;  /* 0x0000ea00ff0a7b82 */ /* 0x000ea20000000a00 */
[----:B0-----:R-:W-:-:S05]  /*0a60*/  IMAD.WIDE R6, R20, 0x4, R6 ;  /* 0x0000000414067825 */ /* 0x001fca00078e0206 */
[----:B------:R-:W3:Y:S01]  /*0a70*/  LDG.E R3, desc[UR4][R6.64] ;  /* 0x0000000406037981 */ /* 0x000ee2000c1e1900 */
[----:B-1----:R-:W-:-:S04]  /*0a80*/  IMAD.WIDE R8, R20, 0x4, R8 ;  /* 0x0000000414087825 */ /* 0x002fc800078e0208 */
[----:B---3--:R-:W-:-:S05]  /*0a90*/  FFMA R3, R0, UR6, R3 ;  /* 0x0000000600037c23 */ /* 0x008fca0008000003 */
[----:B------:R-:W-:Y:S04]  /*0aa0*/  STG.E desc[UR4][R6.64], R3 ;  /* 0x0000000306007986 */ /* 0x000fe8000c101904 */
[----:B------:R-:W3:Y:S01]  /*0ab0*/  LDG.E R5, desc[UR4][R8.64] ;  /* 0x0000000408057981 */ /* 0x000ee2000c1e1900 */
[----:B--2---:R-:W-:-:S04]  /*0ac0*/  IMAD.WIDE R20, R20, 0x4, R10 ;  /* 0x0000000414147825 */ /* 0x004fc800078e020a */
[----:B---3--:R-:W-:-:S05]  /*0ad0*/  FFMA R5, R2, UR6, R5 ;  /* 0x0000000602057c23 */ /* 0x008fca0008000005 */
[----:B------:R-:W-:Y:S04]  /*0ae0*/  STG.E desc[UR4][R8.64], R5 ;  /* 0x0000000508007986 */ /* 0x000fe8000c101904 */
[----:B------:R-:W2:Y:S02]  /*0af0*/  LDG.E R11, desc[UR4][R20.64] ;  /* 0x00000004140b7981 */ /* 0x000ea4000c1e1900 */
[----:B--2---:R-:W-:-:S05]  /*0b00*/  FFMA R11, R4, UR6, R11 ;  /* 0x00000006040b7c23 */ /* 0x004fca000800000b */
[----:B------:R-:W-:Y:S01]  /*0b10*/  STG.E desc[UR4][R20.64], R11 ;  /* 0x0000000b14007986 */ /* 0x000fe2000c101904 */
[----:B------:R-:W-:Y:S05]  /*0b20*/  EXIT ;  /* 0x000000000000794d */ /* 0x000fea0003800000 */
        .weak           $__internal_0_$__cuda_sm20_sqrt_rn_f32_slowpath
        .type           $__internal_0_$__cuda_sm20_sqrt_rn_f32_slowpath,@function
        .size           $__internal_0_$__cuda_sm20_sqrt_rn_f32_slowpath,($__internal_1_$__cuda_sm3x_div_rn_noftz_f32_slowpath - $__internal_0_$__cuda_sm20_sqrt_rn_f32_slowpath)
$__internal_0_$__cuda_sm20_sqrt_rn_f32_slowpath:
[----:B------:R-:W-:-:S13]  /*0b30*/  LOP3.LUT P0, RZ, R22, 0x7fffffff, RZ, 0xc0, !PT ;  /* 0x7fffffff16ff7812 */ /* 0x000fda000780c0ff */
[----:B------:R-:W-:Y:S01]  /*0b40*/  @!P0 IMAD.MOV.U32 R9, RZ, RZ, R22 ;  /* 0x000000ffff098224 */ /* 0x000fe200078e0016 */
[----:B------:R-:W-:Y:S06]  /*0b50*/  @!P0 BRA `(.L_x_29) ;  /* 0x0000000000448947 */ /* 0x000fec0003800000 */
[----:B------:R-:W-:Y:S02]  /*0b60*/  FSETP.GEU.FTZ.AND P0, PT, R22, RZ, PT ;  /* 0x000000ff1600720b */ /* 0x000fe40003f1e000 */
[----:B------:R-:W-:-:S11]  /*0b70*/  MOV R7, R22 ;  /* 0x0000001600077202 */ /* 0x000fd60000000f00 */
[----:B------:R-:W-:Y:S01]  /*0b80*/  @!P0 IMAD.MOV.U32 R9, RZ, RZ, 0x7fffffff ;  /* 0x7fffffffff098424 */ /* 0x000fe200078e00ff */
[----:B------:R-:W-:Y:S06]  /*0b90*/  @!P0 BRA `(.L_x_29) ;  /* 0x0000000000348947 */ /* 0x000fec0003800000 */
[----:B------:R-:W-:-:S13]  /*0ba0*/  FSETP.GTU.FTZ.AND P0, PT, |R7|, +INF , PT ;  /* 0x7f8000000700780b */ /* 0x000fda0003f1c200 */
[----:B------:R-:W-:Y:S01]  /*0bb0*/  @P0 FADD.FTZ R9, R7, 1 ;  /* 0x3f80000007090421 */ /* 0x000fe20000010000 */
[----:B------:R-:W-:Y:S06]  /*0bc0*/  @P0 BRA `(.L_x_29) ;  /* 0x0000000000280947 */ /* 0x000fec0003800000 */
[----:B------:R-:W-:-:S13]  /*0bd0*/  FSETP.NEU.FTZ.AND P0, PT, |R7|, +INF , PT ;  /* 0x7f8000000700780b */ /* 0x000fda0003f1d200 */
[----:B------:R-:W-:-:S04]  /*0be0*/  @P0 FFMA R24, R7, 1.84467440737095516160e+19, RZ ;  /* 0x5f80000007180823 */ /* 0x000fc800000000ff */
[----:B------:R-:W0:Y:S02]  /*0bf0*/  @P0 MUFU.RSQ R9, R24 ;  /* 0x0000001800090308 */ /* 0x000e240000001400 */
[----:B0-----:R-:W-:Y:S01]  /*0c00*/  @P0 FMUL.FTZ R25, R24, R9 ;  /* 0x0000000918190220 */ /* 0x001fe20000410000 */
[----:B------:R-:W-:Y:S01]  /*0c10*/  @P0 FMUL.FTZ R27, R9, 0.5 ;  /* 0x3f000000091b0820 */ /* 0x000fe20000410000 */
[----:B------:R-:W-:Y:S02]  /*0c20*/  @!P0 IMAD.MOV.U32 R9, RZ, RZ, R7 ;  /* 0x000000ffff098224 */ /* 0x000fe400078e0007 */
[----:B------:R-:W-:-:S04]  /*0c30*/  @P0 FADD.FTZ R26, -R25, -RZ ;  /* 0x800000ff191a0221 */ /* 0x000fc80000010100 */
[----:B------:R-:W-:-:S04]  /*0c40*/  @P0 FFMA R26, R25, R26, R24 ;  /* 0x0000001a191a0223 */ /* 0x000fc80000000018 */
[----:B------:R-:W-:-:S04]  /*0c50*/  @P0 FFMA R26, R26, R27, R25 ;  /* 0x0000001b1a1a0223 */ /* 0x000fc80000000019 */
[----:B------:R-:W-:-:S07]  /*0c60*/  @P0 FMUL.FTZ R9, R26, 2.3283064365386962891e-10 ;  /* 0x2f8000001a090820 */ /* 0x000fce0000410000 */
.L_x_29:
[----:B------:R-:W-:Y:S01]  /*0c70*/  MOV R7, R9 ;  /* 0x0000000900077202 */ /* 0x000fe20000000f00 */
[----:B------:R-:W-:-:S04]  /*0c80*/  IMAD.MOV.U32 R9, RZ, RZ, 0x0 ;  /* 0x00000000ff097424 */ /* 0x000fc800078e00ff */
[----:B------:R-:W-:Y:S05]  /*0c90*/  RET.REL.NODEC R8 `(_Z14barnesHutForce7BodySoAP10OctreeNodefiffff) ;  /* 0xfffffff008d87950 */ /* 0x000fea0003c3ffff */
        .weak           $__internal_1_$__cuda_sm3x_div_rn_noftz_f32_slowpath
        .type           $__internal_1_$__cuda_sm3x_div_rn_noftz_f32_slowpath,@function
        .size           $__internal_1_$__cuda_sm3x_div_rn_noftz_f32_slowpath,(.L_x_67 - $__internal_1_$__cuda_sm3x_div_rn_noftz_f32_slowpath)
$__internal_1_$__cuda_sm3x_div_rn_noftz_f32_slowpath:
[----:B------:R-:W-:Y:S01]  /*0ca0*/  SHF.R.U32.HI R24, RZ, 0x17, R7 ;  /* 0x00000017ff187819 */ /* 0x000fe20000011607 */
[----:B------:R-:W-:Y:S01]  /*0cb0*/  BSSY.RECONVERGENT B3, `(.L_x_30) ;  /* 0x0000064000037945 */ /* 0x000fe20003800200 */
[--C-:B------:R-:W-:Y:S01]  /*0cc0*/  SHF.R.U32.HI R25, RZ, 0x17, R5.reuse ;  /* 0x00000017ff197819 */ /* 0x100fe20000011605 */
[----:B------:R-:W-:Y:S01]  /*0cd0*/  IMAD.MOV.U32 R27, RZ, RZ, R5 ;  /* 0x000000ffff1b7224 */ /* 0x000fe200078e0005 */
[----:B------:R-:W-:Y:S02]  /*0ce0*/  LOP3.LUT R24, R24, 0xff, RZ, 0xc0, !PT ;  /* 0x000000ff18187812 */ /* 0x000fe400078ec0ff */
[----:B------:R-:W-:-:S03]  /*0cf0*/  LOP3.LUT R25, R25, 0xff, RZ, 0xc0, !PT ;  /* 0x000000ff19197812 */ /* 0x000fc600078ec0ff */
[----:B------:R-:W-:Y:S01]  /*0d00*/  VIADD R26, R24, 0xffffffff ;  /* 0xffffffff181a7836 */ /* 0x000fe20000000000 */
[----:B------:R-:W-:-:S04]  /*0d10*/  IADD3 R9, PT, PT, R25, -0x1, RZ ;  /* 0xffffffff19097810 */ /* 0x000fc80007ffe0ff */
[----:B------:R-:W-:-:S04]  /*0d20*/  ISETP.GT.U32.AND P0, PT, R26, 0xfd, PT ;  /* 0x000000fd1a00780c */ /* 0x000fc80003f04070 */
[----:B------:R-:W-:-:S13]  /*0d30*/  ISETP.GT.U32.OR P0, PT, R9, 0xfd, P0 ;  /* 0x000000fd0900780c */ /* 0x000fda0000704470 */
[----:B------:R-:W-:Y:S01]  /*0d40*/  @!P0 IMAD.MOV.U32 R9, RZ, RZ, RZ ;  /* 0x000000ffff098224 */ /* 0x000fe200078e00ff */
[----:B------:R-:W-:Y:S06]  /*0d50*/  @!P0 BRA `(.L_x_31) ;  /* 0x0000000000608947 */ /* 0x000fec0003800000 */
[----:B------:R-:W-:Y:S02]  /*0d60*/  FSETP.GTU.FTZ.AND P1, PT, |R7|, +INF , PT ;  /* 0x7f8000000700780b */ /* 0x000fe40003f3c200 */
[----:B------:R-:W-:-:S04]  /*0d70*/  FSETP.GTU.FTZ.AND P0, PT, |R5|, +INF , PT ;  /* 0x7f8000000500780b */ /* 0x000fc80003f1c200 */
[----:B------:R-:W-:-:S13]  /*0d80*/  PLOP3.LUT P0, PT, P0, P1, PT, 0xf8, 0x8f ;  /* 0x00000000008f781c */ /* 0x000fda0000703f70 */
[----:B------:R-:W-:Y:S05]  /*0d90*/  @P0 BRA `(.L_x_32) ;  /* 0x0000000400500947 */ /* 0x000fea0003800000 */
[----:B------:R-:W-:-:S13]  /*0da0*/  LOP3.LUT P0, RZ, R7, 0x7fffffff, R27, 0xc8, !PT ;  /* 0x7fffffff07ff7812 */ /* 0x000fda000780c81b */
[----:B------:R-:W-:Y:S05]  /*0db0*/  @!P0 BRA `(.L_x_33) ;  /* 0x0000000400408947 */ /* 0x000fea0003800000 */
[----:B------:R-:W-:Y:S02]  /*0dc0*/  FSETP.NEU.FTZ.AND P2, PT, |R5|, +INF , PT ;  /* 0x7f8000000500780b */ /* 0x000fe40003f5d200 */
[----:B------:R-:W-:Y:S02]  /*0dd0*/  FSETP.NEU.FTZ.AND P1, PT, |R7|, +INF , PT ;  /* 0x7f8000000700780b */ /* 0x000fe40003f3d200 */
[----:B------:R-:W-:-:S11]  /*0de0*/  FSETP.NEU.FTZ.AND P0, PT, |R5|, +INF , PT ;  /* 0x7f8000000500780b */ /* 0x000fd60003f1d200 */
[----:B------:R-:W-:Y:S05]  /*0df0*/  @!P1 BRA !P2, `(.L_x_33) ;  /* 0x0000000400309947 */ /* 0x000fea0005000000 */
[----:B------:R-:W-:-:S04]  /*0e00*/  LOP3.LUT P2, RZ, R27, 0x7fffffff, RZ, 0xc0, !PT ;  /* 0x7fffffff1bff7812 */ /* 0x000fc8000784c0ff */
[----:B------:R-:W-:-:S13]  /*0e10*/  PLOP3.LUT P1, PT, P1, P2, PT, 0x2f, 0xf2 ;  /* 0x0000000000f2781c */ /* 0x000fda0000f24577 */
[----:B------:R-:W-:Y:S05]  /*0e20*/  @P1 BRA `(.L_x_34) ;  /* 0x00000004001c1947 */ /* 0x000fea0003800000 */
[----:B------:R-:W-:-:S04]  /*0e30*/  LOP3.LUT P1, RZ, R7, 0x7fffffff, RZ, 0xc0, !PT ;  /* 0x7fffffff07ff7812 */ /* 0x000fc8000782c0ff */
[----:B------:R-:W-:-:S13]  /*0e40*/  PLOP3.LUT P0, PT, P0, P1, PT, 0x2f, 0xf2 ;  /* 0x0000000000f2781c */ /* 0x000fda0000702577 */
[----:B------:R-:W-:Y:S05]  /*0e50*/  @P0 BRA `(.L_x_35) ;  /* 0x0000000400040947 */ /* 0x000fea0003800000 */
[----:B------:R-:W-:Y:S02]  /*0e60*/  IADD3 R9, PT, PT, R25, -0x1, RZ ;  /* 0xffffffff19097810 */ /* 0x000fe40007ffe0ff */
[----:B------:R-:W-:Y:S02]  /*0e70*/  ISETP.GE.AND P1, PT, R26, RZ, PT ;  /* 0x000000ff1a00720c */ /* 0x000fe40003f26270 */
[----:B------:R-:W-:-:S11]  /*0e80*/  ISETP.GE.AND P0, PT, R9, RZ, PT ;  /* 0x000000ff0900720c */ /* 0x000fd60003f06270 */
[----:B------:R-:W-:Y:S02]  /*0e90*/  @!P1 FFMA R7, R7, 1.84467440737095516160e+19, RZ ;  /* 0x5f80000007079823 */ /* 0x000fe400000000ff */
[----:B------:R-:W-:Y:S02]  /*0ea0*/  @P0 IMAD.MOV.U32 R9, RZ, RZ, RZ ;  /* 0x000000ffff090224 */ /* 0x000fe400078e00ff */
[----:B------:R-:W-:Y:S01]  /*0eb0*/  @!P0 FFMA R27, R5, 1.84467440737095516160e+19, RZ ;  /* 0x5f800000051b8823 */ /* 0x000fe200000000ff */
[----:B------:R-:W-:-:S05]  /*0ec0*/  @!P0 IMAD.MOV.U32 R9, RZ, RZ, -0x40 ;  /* 0xffffffc0ff098424 */ /* 0x000fca00078e00ff */
[----:B------:R-:W-:-:S07]  /*0ed0*/  @!P1 IADD3 R9, PT, PT, R9, 0x40, RZ ;  /* 0x0000004009099810 */ /* 0x000fce0007ffe0ff */
.L_x_31:
[----:B------:R-:W-:Y:S01]  /*0ee0*/  LEA R26, R24, 0xc0800000, 0x17 ;  /* 0xc0800000181a7811 */ /* 0x000fe200078eb8ff */
[----:B------:R-:W-:Y:S01]  /*0ef0*/  VIADD R25, R25, 0xffffff81 ;  /* 0xffffff8119197836 */ /* 0x000fe20000000000 */
[----:B------:R-:W-:Y:S03]  /*0f00*/  BSSY.RECONVERGENT B4, `(.L_x_36) ;  /* 0x0000035000047945 */ /* 0x000fe60003800200 */
[----:B------:R-:W-:Y:S01]  /*0f10*/  IMAD.IADD R29, R7, 0x1, -R26 ;  /* 0x00000001071d7824 */ /* 0x000fe200078e0a1a */
[----:B------:R-:W-:-:S03]  /*0f20*/  IADD3 R24, PT, PT, R25, 0x7f, -R24 ;  /* 0x0000007f19187810 */ /* 0x000fc60007ffe818 */
[----:B------:R-:W0:Y:S01]  /*0f30*/  MUFU.RCP R5, R29 ;  /* 0x0000001d00057308 */ /* 0x000e220000001000 */
[----:B------:R-:W-:Y:S01]  /*0f40*/  FADD.FTZ R28, -R29, -RZ ;  /* 0x800000ff1d1c7221 */ /* 0x000fe20000010100 */
[----:B------:R-:W-:-:S03]  /*0f50*/  IADD3 R24, PT, PT, R24, R9, RZ ;  /* 0x0000000918187210 */ /* 0x000fc60007ffe0ff */
[----:B0-----:R-:W-:-:S04]  /*0f60*/  FFMA R26, R5, R28, 1 ;  /* 0x3f800000051a7423 */ /* 0x001fc8000000001c */
[----:B------:R-:W-:Y:S01]  /*0f70*/  FFMA R26, R5, R26, R5 ;  /* 0x0000001a051a7223 */ /* 0x000fe20000000005 */
[----:B------:R-:W-:-:S04]  /*0f80*/  IMAD R5, R25, -0x800000, R27 ;  /* 0xff80000019057824 */ /* 0x000fc800078e021b */
[----:B------:R-:W-:-:S04]  /*0f90*/  FFMA R7, R5, R26, RZ ;  /* 0x0000001a05077223 */ /* 0x000fc800000000ff */
[----:B------:R-:W-:-:S04]  /*0fa0*/  FFMA R25, R28, R7, R5 ;  /* 0x000000071c197223 */ /* 0x000fc80000000005 */
[----:B------:R-:W-:-:S04]  /*0fb0*/  FFMA R7, R26, R25, R7 ;  /* 0x000000191a077223 */ /* 0x000fc80000000007 */
[----:B------:R-:W-:-:S04]  /*0fc0*/  FFMA R28, R28, R7, R5 ;  /* 0x000000071c1c7223 */ /* 0x000fc80000000005 */
[----:B------:R-:W-:-:S05]  /*0fd0*/  FFMA R5, R26, R28, R7 ;  /* 0x0000001c1a057223 */ /* 0x000fca0000000007 */
[----:B------:R-:W-:-:S04]  /*0fe0*/  SHF.R.U32.HI R9, RZ, 0x17, R5 ;  /* 0x00000017ff097819 */ /* 0x000fc80000011605 */
[----:B------:R-:W-:-:S05]  /*0ff0*/  LOP3.LUT R9, R9, 0xff, RZ, 0xc0, !PT ;  /* 0x000000ff09097812 */ /* 0x000fca00078ec0ff */
[----:B------:R-:W-:-:S04]  /*1000*/  IMAD.IADD R9, R9, 0x1, R24 ;  /* 0x0000000109097824 */ /* 0x000fc800078e0218 */
[----:B------:R-:W-:-:S05]  /*1010*/  VIADD R25, R9, 0xffffffff ;  /* 0xffffffff09197836 */ /* 0x000fca0000000000 */
[----:B------:R-:W-:-:S13]  /*1020*/  ISETP.GE.U32.AND P0, PT, R25, 0xfe, PT ;  /* 0x000000fe1900780c */ /* 0x000fda0003f06070 */
[----:B------:R-:W-:Y:S05]  /*1030*/  @!P0 BRA `(.L_x_37) ;  /* 0x0000000000808947 */ /* 0x000fea0003800000 */
[----:B------:R-:W-:-:S13]  /*1040*/  ISETP.GT.AND P0, PT, R9, 0xfe, PT ;  /* 0x000000fe0900780c */ /* 0x000fda0003f04270 */
[----:B------:R-:W-:Y:S05]  /*1050*/  @P0 BRA `(.L_x_38) ;  /* 0x00000000006c0947 */ /* 0x000fea0003800000 */
[----:B------:R-:W-:-:S13]  /*1060*/  ISETP.GE.AND P0, PT, R9, 0x1, PT ;  /* 0x000000010900780c */ /* 0x000fda0003f06270 */
[----:B------:R-:W-:Y:S05]  /*1070*/  @P0 BRA `(.L_x_39) ;  /* 0x0000000000740947 */ /* 0x000fea0003800000 */
[----:B------:R-:W-:Y:S02]  /*1080*/  ISETP.GE.AND P0, PT, R9, -0x18, PT ;  /* 0xffffffe80900780c */ /* 0x000fe40003f06270 */
[----:B------:R-:W-:-:S11]  /*1090*/  LOP3.LUT R5, R5, 0x80000000, RZ, 0xc0, !PT ;  /* 0x8000000005057812 */ /* 0x000fd600078ec0ff */
[----:B------:R-:W-:Y:S05]  /*10a0*/  @!P0 BRA `(.L_x_39) ;  /* 0x0000000000688947 */ /* 0x000fea0003800000 */
[CCC-:B------:R-:W-:Y:S01]  /*10b0*/  FFMA.RZ R25, R26.reuse, R28.reuse, R7.reuse ;  /* 0x0000001c1a197223 */ /* 0x1c0fe2000000c007 */
[CCC-:B------:R-:W-:Y:S01]  /*10c0*/  FFMA.RP R24, R26.reuse, R28.reuse, R7.reuse ;  /* 0x0000001c1a187223 */ /* 0x1c0fe20000008007 */
[----:B------:R-:W-:Y:S01]  /*10d0*/  FFMA.RM R7, R26, R28, R7 ;  /* 0x0000001c1a077223 */ /* 0x000fe20000004007 */
[----:B------:R-:W-:Y:S02]  /*10e0*/  IADD3 R26, PT, PT, R9, 0x20, RZ ;  /* 0x00000020091a7810 */ /* 0x000fe40007ffe0ff */
[----:B------:R-:W-:Y:S02]  /*10f0*/  LOP3.LUT R25, R25, 0x7fffff, RZ, 0xc0, !PT ;  /* 0x007fffff19197812 */ /* 0x000fe400078ec0ff */
[----:B------:R-:W-:Y:S02]  /*1100*/  ISETP.NE.AND P2, PT, R9, RZ, PT ;  /* 0x000000ff0900720c */ /* 0x000fe40003f45270 */
[----:B------:R-:W-:Y:S02]  /*1110*/  LOP3.LUT R25, R25, 0x800000, RZ, 0xfc, !PT ;  /* 0x0080000019197812 */ /* 0x000fe400078efcff */
[----:B------:R-:W-:Y:S01]  /*1120*/  ISETP.NE.AND P1, PT, R9, RZ, PT ;  /* 0x000000ff0900720c */ /* 0x000fe20003f25270 */
[----:B------:R-:W-:Y:S01]  /*1130*/  IMAD.MOV R9, RZ, RZ, -R9 ;  /* 0x000000ffff097224 */ /* 0x000fe200078e0a09 */
[----:B------:R-:W-:-:S02]  /*1140*/  SHF.L.U32 R26, R25, R26, RZ ;  /* 0x0000001a191a7219 */ /* 0x000fc400000006ff */
[----:B------:R-:W-:Y:S02]  /*1150*/  FSETP.NEU.FTZ.AND P0, PT, R24, R7, PT ;  /* 0x000000071800720b */ /* 0x000fe40003f1d000 */
[----:B------:R-:W-:Y:S02]  /*1160*/  SEL R24, R9, RZ, P2 ;  /* 0x000000ff09187207 */ /* 0x000fe40001000000 */
[----:B------:R-:W-:Y:S02]  /*1170*/  ISETP.NE.AND P1, PT, R26, RZ, P1 ;  /* 0x000000ff1a00720c */ /* 0x000fe40000f25270 */
[----:B------:R-:W-:Y:S02]  /*1180*/  SHF.R.U32.HI R24, RZ, R24, R25 ;  /* 0x00000018ff187219 */ /* 0x000fe40000011619 */
[----:B------:R-:W-:Y:S02]  /*1190*/  PLOP3.LUT P0, PT, P0, P1, PT, 0xf8, 0x8f ;  /* 0x00000000008f781c */ /* 0x000fe40000703f70 */
[----:B------:R-:W-:-:S02]  /*11a0*/  SHF.R.U32.HI R26, RZ, 0x1, R24 ;  /* 0x00000001ff1a7819 */ /* 0x000fc40000011618 */
[----:B------:R-:W-:-:S04]  /*11b0*/  SEL R7, RZ, 0x1, !P0 ;  /* 0x00000001ff077807 */ /* 0x000fc80004000000 */
[----:B------:R-:W-:-:S04]  /*11c0*/  LOP3.LUT R7, R7, 0x1, R26, 0xf8, !PT ;  /* 0x0000000107077812 */ /* 0x000fc800078ef81a */
[----:B------:R-:W-:-:S04]  /*11d0*/  LOP3.LUT R7, R7, R24, RZ, 0xc0, !PT ;  /* 0x0000001807077212 */ /* 0x000fc800078ec0ff */
[----:B------:R-:W-:-:S04]  /*11e0*/  IADD3 R26, PT, PT, R26, R7, RZ ;  /* 0x000000071a1a7210 */ /* 0x000fc80007ffe0ff */
[----:B------:R-:W-:Y:S01]  /*11f0*/  LOP3.LUT R5, R26, R5, RZ, 0xfc, !PT ;  /* 0x000000051a057212 */ /* 0x000fe200078efcff */
[----:B------:R-:W-:Y:S06]  /*1200*/  BRA `(.L_x_39) ;  /* 0x0000000000107947 */ /* 0x000fec0003800000 */
.L_x_38:
[----:B------:R-:W-:-:S04]  /*1210*/  LOP3.LUT R5, R5, 0x80000000, RZ, 0xc0, !PT ;  /* 0x8000000005057812 */ /* 0x000fc800078ec0ff */
[----:B------:R-:W-:Y:S01]  /*1220*/  LOP3.LUT R5, R5, 0x7f800000, RZ, 0xfc, !PT ;  /* 0x7f80000005057812 */ /* 0x000fe200078efcff */
[----:B------:R-:W-:Y:S06]  /*1230*/  BRA `(.L_x_39) ;  /* 0x0000000000047947 */ /* 0x000fec0003800000 */
.L_x_37:
[----:B------:R-:W-:-:S07]  /*1240*/  IMAD R5, R24, 0x800000, R5 ;  /* 0x0080000018057824 */ /* 0x000fce00078e0205 */
.L_x_39:
[----:B------:R-:W-:Y:S05]  /*1250*/  BSYNC.RECONVERGENT B4 ;  /* 0x0000000000047941 */ /* 0x000fea0003800200 */
.L_x_36:
[----:B------:R-:W-:Y:S05]  /*1260*/  BRA `(.L_x_40) ;  /* 0x0000000000207947 */ /* 0x000fea0003800000 */
.L_x_35:
[----:B------:R-:W-:-:S04]  /*1270*/  LOP3.LUT R5, R7, 0x80000000, R27, 0x48, !PT ;  /* 0x8000000007057812 */ /* 0x000fc800078e481b */
[----:B------:R-:W-:Y:S01]  /*1280*/  LOP3.LUT R5, R5, 0x7f800000, RZ, 0xfc, !PT ;  /* 0x7f80000005057812 */ /* 0x000fe200078efcff */
[----:B------:R-:W-:Y:S06]  /*1290*/  BRA `(.L_x_40) ;  /* 0x0000000000147947 */ /* 0x000fec0003800000 */
.L_x_34:
[----:B------:R-:W-:Y:S01]  /*12a0*/  LOP3.LUT R5, R7, 0x80000000, R27, 0x48, !PT ;  /* 0x8000000007057812 */ /* 0x000fe200078e481b */
[----:B------:R-:W-:Y:S06]  /*12b0*/  BRA `(.L_x_40) ;  /* 0x00000000000c7947 */ /* 0x000fec0003800000 */
.L_x_33:
[----:B------:R-:W0:Y:S01]  /*12c0*/  MUFU.RSQ R5, -QNAN ;  /* 0xffc0000000057908 */ /* 0x000e220000001400 */
[----:B------:R-:W-:Y:S05]  /*12d0*/  BRA `(.L_x_40) ;  /* 0x0000000000047947 */ /* 0x000fea0003800000 */
.L_x_32:
[----:B------:R-:W-:-:S07]  /*12e0*/  FADD.FTZ R5, R5, R7 ;  /* 0x0000000705057221 */ /* 0x000fce0000010000 */
.L_x_40:
[----:B------:R-:W-:Y:S05]  /*12f0*/  BSYNC.RECONVERGENT B3 ;  /* 0x0000000000037941 */ /* 0x000fea0003800200 */
.L_x_30:
[----:B------:R-:W-:-:S04]  /*1300*/  HFMA2 R9, -RZ, RZ, 0, 0 ;  /* 0x00000000ff097431 */ /* 0x000fc800000001ff */
[----:B0-----:R-:W-:Y:S05]  /*1310*/  RET.REL.NODEC R8 `(_Z14barnesHutForce7BodySoAP10OctreeNodefiffff) ;  /* 0xffffffec08387950 */ /* 0x001fea0003c3ffff */
.L_x_41:
        /* <DEDUP_REMOVED lines=14> */
.L_x_67:


//--------------------- .text._Z17buildOctreeLeaves7BodySoAP10MortonPairP10OctreeNodeiffff --------------------------
	.section	.text._Z17buildOctreeLeaves7BodySoAP10MortonPairP10OctreeNodeiffff,"ax",@progbits
	.align	128
        .global         _Z17buildOctreeLeaves7BodySoAP10MortonPairP10OctreeNodeiffff
        .type           _Z17buildOctreeLeaves7BodySoAP10MortonPairP10OctreeNodeiffff,@function
        .size           _Z17buildOctreeLeaves7BodySoAP10MortonPairP10OctreeNodeiffff,(.L_x_72 - _Z17buildOctreeLeaves7BodySoAP10MortonPairP10OctreeNodeiffff)
        .other          _Z17buildOctreeLeaves7BodySoAP10MortonPairP10OctreeNodeiffff,@"STO_CUDA_ENTRY STV_DEFAULT"
_Z17buildOctreeLeaves7BodySoAP10MortonPairP10OctreeNodeiffff:
.text._Z17buildOctreeLeaves7BodySoAP10MortonPairP10OctreeNodeiffff:
        /* <DEDUP_REMOVED lines=9> */
[----:B------:R-:W1:Y:S07]  /*0090*/  LDCU.64 UR4, c[0x0][0x358] ;  /* 0x00006b00ff0477ac */ /* 0x000e6e0008000a00 */
[----:B------:R-:W2:Y:S08]  /*00a0*/  LDC.64 R4, c[0x0][0x3b0] ;  /* 0x0000ec00ff047b82 */ /* 0x000eb00000000a00 */
[----:B------:R-:W3:Y:S01]  /*00b0*/  LDC.64 R6, c[0x0][0x3c0] ;  /* 0x0000f000ff067b82 */ /* 0x000ee20000000a00 */
[----:B0-----:R-:W-:-:S07]  /*00c0*/  IMAD.WIDE R2, R11, 0x10, R2 ;  /* 0x000000100b027825 */ /* 0x001fce00078e0202 */
[----:B------:R-:W0:Y:S01]  /*00d0*/  LDC.64 R8, c[0x0][0x380] ;  /* 0x0000e000ff087b82 */ /* 0x000e220000000a00 */
[----:B-1----:R-:W2:Y:S02]  /*00e0*/  LDG.E R13, desc[UR4][R2.64+0x8] ;  /* 0x00000804020d7981 */ /* 0x002ea4000c1e1900 */
[----:B--2---:R-:W-:-:S05]  /*00f0*/  IMAD.WIDE R4, R13, 0x4, R4 ;  /* 0x000000040d047825 */ /* 0x004fca00078e0204 */
[----:B------:R1:W2:Y:S01]  /*0100*/  LDG.E R15, desc[UR4][R4.64] ;  /* 0x00000004040f7981 */ /* 0x0002a2000c1e1900 */
[----:B---3--:R-:W-:Y:S02]  /*0110*/  IMAD.WIDE R6, R11, 0x2c, R6 ;  /* 0x0000002c0b067825 */ /* 0x008fe400078e0206 */
[----:B------:R-:W3:Y:S02]  /*0120*/  LDC.64 R10, c[0x0][0x388] ;  /* 0x0000e200ff0a7b82 */ /* 0x000ee40000000a00 */
[----:B0-----:R-:W-:-:S06]  /*0130*/  IMAD.WIDE R8, R13, 0x4, R8 ;  /* 0x000000040d087825 */ /* 0x001fcc00078e0208 */
[----:B-1----:R-:W0:Y:S01]  /*0140*/  LDC.64 R4, c[0x0][0x390] ;  /* 0x0000e400ff047b82 */ /* 0x002e220000000a00 */
[----:B--2---:R1:W-:Y:S04]  /*0150*/  STG.E desc[UR4][R6.64], R15 ;  /* 0x0000000f06007986 */ /* 0x0043e8000c101904 */
[----:B------:R-:W2:Y:S01]  /*0160*/  LDG.E R9, desc[UR4][R8.64] ;  /* 0x0000000408097981 */ /* 0x000ea2000c1e1900 */
[----:B---3--:R-:W-:-:S03]  /*0170*/  IMAD.WIDE R2, R13, 0x4, R10 ;  /* 0x000000040d027825 */ /* 0x008fc600078e020a */
[----:B--2---:R-:W-:Y:S04]  /*0180*/  STG.E desc[UR4][R6.64+0x4], R9 ;  /* 0x0000040906007986 */ /* 0x004fe8000c101904 */
[----:B------:R-:W2:Y:S01]  /*0190*/  LDG.E R3, desc[UR4][R2.64] ;  /* 0x0000000402037981 */ /* 0x000ea2000c1e1900 */
[----:B0-----:R-:W-:-:S04]  /*01a0*/  IMAD.WIDE R4, R13, 0x4, R4 ;  /* 0x000000040d047825 */ /* 0x001fc800078e0204 */
[----:B-1----:R-:W-:Y:S01]  /*01b0*/  HFMA2 R15, -RZ, RZ, 0, 5.9604644775390625e-08 ;  /* 0x00000001ff0f7431 */ /* 0x002fe200000001ff */
[----:B------:R-:W-:Y:S01]  /*01c0*/  MOV R11, 0xffffffff ;  /* 0xffffffff000b7802 */ /* 0x000fe20000000f00 */
[----:B--2---:R-:W-:Y:S04]  /*01d0*/  STG.E desc[UR4][R6.64+0x8], R3 ;  /* 0x0000080306007986 */ /* 0x004fe8000c101904 */
[----:B------:R-:W2:Y:S04]  /*01e0*/  LDG.E R5, desc[UR4][R4.64] ;  /* 0x0000000404057981 */ /* 0x000ea8000c1e1900 */
[----:B------:R-:W-:Y:S04]  /*01f0*/  STG.E desc[UR4][R6.64+0x24], R13 ;  /* 0x0000240d06007986 */ /* 0x000fe8000c101904 */
[----:B------:R-:W-:Y:S04]  /*0200*/  STG.E desc[UR4][R6.64+0x20], R11 ;  /* 0x0000200b06007986 */ /* 0x000fe8000c101904 */
[----:B------:R-:W-:Y:S04]  /*0210*/  STG.E desc[UR4][R6.64+0x28], R15 ;  /* 0x0000280f06007986 */ /* 0x000fe8000c101904 */
[----:B--2---:R-:W-:Y:S01]  /*0220*/  STG.E desc[UR4][R6.64+0xc], R5 ;  /* 0x00000c0506007986 */ /* 0x004fe2000c101904 */
[----:B------:R-:W-:Y:S05]  /*0230*/  EXIT ;  /* 0x000000000000794d */ /* 0x000fea0003800000 */
.L_x_42:
        /* <DEDUP_REMOVED lines=12> */
.L_x_72:


//--------------------- .text._Z18computeMortonCodes7BodySoAiP10MortonPairffff --------------------------
	.section	.text._Z18computeMortonCodes7BodySoAiP10MortonPairffff,"ax",@progbits
	.align	128
        .global         _Z18computeMortonCodes7BodySoAiP10MortonPairffff
        .type           _Z18computeMortonCodes7BodySoAiP10MortonPairffff,@function
        .size           _Z18computeMortonCodes7BodySoAiP10MortonPairffff,(.L_x_68 - _Z18computeMortonCodes7BodySoAiP10MortonPairffff)
        .other          _Z18computeMortonCodes7BodySoAiP10MortonPairffff,@"STO_CUDA_ENTRY STV_DEFAULT"
_Z18computeMortonCodes7BodySoAiP10MortonPairffff:
.text._Z18computeMortonCodes7BodySoAiP10MortonPairffff:
        /* <DEDUP_REMOVED lines=11> */
[----:B------:R-:W3:Y:S08]  /*00b0*/  LDC R13, c[0x0][0x3d4] ;  /* 0x0000f500ff0d7b82 */ /* 0x000ef00000000800 */
[----:B------:R-:W4:Y:S01]  /*00c0*/  LDC.64 R6, c[0x0][0x388] ;  /* 0x0000e200ff067b82 */ /* 0x000f220000000a00 */
[----:B0-----:R-:W-:-:S07]  /*00d0*/  IMAD.WIDE R8, R3, 0x4, R8 ;  /* 0x0000000403087825 */ /* 0x001fce00078e0208 */
[----:B------:R-:W0:Y:S01]  /*00e0*/  LDC.64 R4, c[0x0][0x390] ;  /* 0x0000e400ff047b82 */ /* 0x000e220000000a00 */
[----:B-1----:R-:W2:Y:S01]  /*00f0*/  LDG.E R2, desc[UR4][R8.64] ;  /* 0x0000000408027981 */ /* 0x002ea2000c1e1900 */
[----:B---3--:R-:W1:Y:S06]  /*0100*/  MUFU.RCP R10, R13 ;  /* 0x0000000d000a7308 */ /* 0x008e6c0000001000 */
[----:B------:R-:W3:Y:S01]  /*0110*/  LDC R0, c[0x0][0x3d4] ;  /* 0x0000f500ff007b82 */ /* 0x000ee20000000800 */
[C---:B----4-:R-:W-:Y:S01]  /*0120*/  IMAD.WIDE R6, R3.reuse, 0x4, R6 ;  /* 0x0000000403067825 */ /* 0x050fe200078e0206 */
[----:B------:R-:W-:Y:S05]  /*0130*/  BSSY.RECONVERGENT B0, `(.L_x_43) ;  /* 0x000000f000007945 */ /* 0x000fea0003800200 */
[----:B------:R4:W5:Y:S01]  /*0140*/  LDG.E R6, desc[UR4][R6.64] ;  /* 0x0000000406067981 */ /* 0x000962000c1e1900 */
[----:B-1----:R-:W-:Y:S01]  /*0150*/  FFMA R11, R10, -R13, 1 ;  /* 0x3f8000000a0b7423 */ /* 0x002fe2000000080d */
[----:B0-----:R-:W-:-:S04]  /*0160*/  IMAD.WIDE R4, R3, 0x4, R4 ;  /* 0x0000000403047825 */ /* 0x001fc800078e0204 */
[----:B------:R-:W-:Y:S02]  /*0170*/  FFMA R11, R10, R11, R10 ;  /* 0x0000000b0a0b7223 */ /* 0x000fe4000000000a */
[----:B------:R0:W5:Y:S01]  /*0180*/  LDG.E R5, desc[UR4][R4.64] ;  /* 0x0000000404057981 */ /* 0x000162000c1e1900 */
[----:B--2---:R-:W-:-:S04]  /*0190*/  FADD R2, R2, -UR6 ;  /* 0x8000000602027e21 */ /* 0x004fc80008000000 */
[----:B------:R-:W1:Y:S01]  /*01a0*/  FCHK P0, R2, R13 ;  /* 0x0000000d02007302 */ /* 0x000e620000000000 */
[----:B------:R-:W-:-:S04]  /*01b0*/  FFMA R8, R2, R11, RZ ;  /* 0x0000000b02087223 */ /* 0x000fc800000000ff */
[----:B----4-:R-:W-:-:S04]  /*01c0*/  FFMA R7, R8, -R13, R2 ;  /* 0x8000000d08077223 */ /* 0x010fc80000000002 */
[----:B0-----:R-:W-:Y:S01]  /*01d0*/  FFMA R4, R11, R7, R8 ;  /* 0x000000070b047223 */ /* 0x001fe20000000008 */
[----:B-1-3--:R-:W-:Y:S06]  /*01e0*/  @!P0 BRA `(.L_x_44) ;  /* 0x00000000000c8947 */ /* 0x00afec0003800000 */
[----:B------:R-:W-:-:S07]  /*01f0*/  MOV R8, 0x210 ;  /* 0x0000021000087802 */ /* 0x000fce0000000f00 */
[----:B-----5:R-:W-:Y:S05]  /*0200*/  CALL.REL.NOINC `($__internal_2_$__cuda_sm3x_div_rn_noftz_f32_slowpath) ;  /* 0x0000000400b07944 */ /* 0x020fea0003c00000 */
[----:B------:R-:W-:-:S07]  /*0210*/  IMAD.MOV.U32 R4, RZ, RZ, R2 ;  /* 0x000000ffff047224 */ /* 0x000fce00078e0002 */
.L_x_44:
[----:B------:R-:W-:Y:S05]  /*0220*/  BSYNC.RECONVERGENT B0 ;  /* 0x0000000000007941 */ /* 0x000fea0003800200 */
.L_x_43:
[----:B------:R-:W0:Y:S01]  /*0230*/  LDC R8, c[0x0][0x3d4] ;  /* 0x0000f500ff087b82 */ /* 0x000e220000000800 */
[----:B------:R-:W1:Y:S01]  /*0240*/  LDCU UR6, c[0x0][0x3cc] ;  /* 0x00007980ff0677ac */ /* 0x000e620008000800 */
[----:B------:R-:W-:Y:S01]  /*0250*/  BSSY.RECONVERGENT B0, `(.L_x_45) ;  /* 0x000000e000007945 */ /* 0x000fe20003800200 */
[----:B-1---5:R-:W-:Y:S01]  /*0260*/  FADD R7, R6, -UR6 ;  /* 0x8000000606077e21 */ /* 0x022fe20008000000 */
[----:B0-----:R-:W0:Y:S08]  /*0270*/  MUFU.RCP R9, R8 ;  /* 0x0000000800097308 */ /* 0x001e300000001000 */
[----:B------:R-:W1:Y:S01]  /*0280*/  FCHK P0, R7, R8 ;  /* 0x0000000807007302 */ /* 0x000e620000000000 */
[----:B0-----:R-:W-:-:S04]  /*0290*/  FFMA R2, R9, -R8, 1 ;  /* 0x3f80000009027423 */ /* 0x001fc80000000808 */
[----:B------:R-:W-:-:S04]  /*02a0*/  FFMA R2, R9, R2, R9 ;  /* 0x0000000209027223 */ /* 0x000fc80000000009 */
[----:B------:R-:W-:-:S04]  /*02b0*/  FFMA R6, R2, R7, RZ ;  /* 0x0000000702067223 */ /* 0x000fc800000000ff */
[----:B------:R-:W-:-:S04]  /*02c0*/  FFMA R9, R6, -R8, R7 ;  /* 0x8000000806097223 */ /* 0x000fc80000000007 */
[----:B------:R-:W-:Y:S01]  /*02d0*/  FFMA R6, R2, R9, R6 ;  /* 0x0000000902067223 */ /* 0x000fe20000000006 */
[----:B-1----:R-:W-:Y:S06]  /*02e0*/  @!P0 BRA `(.L_x_46) ;  /* 0x0000000000108947 */ /* 0x002fec0003800000 */
[----:B------:R-:W-:Y:S01]  /*02f0*/  IMAD.MOV.U32 R2, RZ, RZ, R7 ;  /* 0x000000ffff027224 */ /* 0x000fe200078e0007 */
[----:B------:R-:W-:-:S07]  /*0300*/  MOV R8, 0x320 ;  /* 0x0000032000087802 */ /* 0x000fce0000000f00 */
[----:B------:R-:W-:Y:S05]  /*0310*/  CALL.REL.NOINC `($__internal_2_$__cuda_sm3x_div_rn_noftz_f32_slowpath) ;  /* 0x00000004006c7944 */ /* 0x000fea0003c00000 */
[----:B------:R-:W-:-:S07]  /*0320*/  IMAD.MOV.U32 R6, RZ, RZ, R2 ;  /* 0x000000ffff067224 */ /* 0x000fce00078e0002 */
.L_x_46:
[----:B------:R-:W-:Y:S05]  /*0330*/  BSYNC.RECONVERGENT B0 ;  /* 0x0000000000007941 */ /* 0x000fea0003800200 */
.L_x_45:
[----:B------:R-:W0:Y:S01]  /*0340*/  LDC.64 R8, c[0x0][0x3d0] ;  /* 0x0000f400ff087b82 */ /* 0x000e220000000a00 */
[----:B------:R-:W-:Y:S01]  /*0350*/  BSSY.RECONVERGENT B0, `(.L_x_47) ;  /* 0x000000d000007945 */ /* 0x000fe20003800200 */
[----:B0-----:R-:W0:Y:S01]  /*0360*/  MUFU.RCP R2, R9 ;  /* 0x0000000900027308 */ /* 0x001e220000001000 */
[----:B------:R-:W-:-:S07]  /*0370*/  FADD R8, R5, -R8 ;  /* 0x8000000805087221 */ /* 0x000fce0000000000 */
        /* <DEDUP_REMOVED lines=10> */
.L_x_48:
[----:B------:R-:W-:Y:S05]  /*0420*/  BSYNC.RECONVERGENT B0 ;  /* 0x0000000000007941 */ /* 0x000fea0003800200 */
.L_x_47:
[----:B------:R-:W-:Y:S01]  /*0430*/  FMUL R6, R6, 1024 ;  /* 0x4480000006067820 */ /* 0x000fe20000400000 */
[----:B------:R-:W-:Y:S01]  /*0440*/  FMUL R5, R2, 1024 ;  /* 0x4480000002057820 */ /* 0x000fe20000400000 */
[----:B------:R-:W-:Y:S02]  /*0450*/  FMUL R7, R4, 1024 ;  /* 0x4480000004077820 */ /* 0x000fe40000400000 */
[----:B------:R-:W0:Y:S08]  /*0460*/  F2I.U32.TRUNC.NTZ R0, R6 ;  /* 0x0000000600007305 */ /* 0x000e30000020f000 */
[----:B------:R-:W1:Y:S01]  /*0470*/  F2I.U32.TRUNC.NTZ R2, R5 ;  /* 0x0000000500027305 */ /* 0x000e62000020f000 */
[----:B0-----:R-:W-:-:S07]  /*0480*/  VIMNMX.U32 R0, PT, PT, R0, 0x3ff, PT ;  /* 0x000003ff00007848 */ /* 0x001fce0003fe0000 */
[----:B------:R-:W0:Y:S01]  /*0490*/  F2I.U32.TRUNC.NTZ R4, R7 ;  /* 0x0000000700047305 */ /* 0x000e22000020f000 */
[C---:B------:R-:W-:Y:S02]  /*04a0*/  IMAD.SHL.U32 R8, R0.reuse, 0x2, RZ ;  /* 0x0000000200087824 */ /* 0x040fe400078e00ff */
[----:B------:R-:W-:Y:S01]  /*04b0*/  IMAD.SHL.U32 R11, R0, 0x8, RZ ;  /* 0x00000008000b7824 */ /* 0x000fe200078e00ff */
[----:B-1----:R-:W-:Y:S01]  /*04c0*/  VIMNMX.U32 R2, PT, PT, R2, 0x3ff, PT ;  /* 0x000003ff02027848 */ /* 0x002fe20003fe0000 */
[----:B------:R-:W-:Y:S01]  /*04d0*/  IMAD.SHL.U32 R10, R0, 0x20000, RZ ;  /* 0x00020000000a7824 */ /* 0x000fe200078e00ff */
[----:B------:R-:W-:-:S03]  /*04e0*/  LOP3.LUT R9, R8, 0x2, RZ, 0xc0, !PT ;  /* 0x0000000208097812 */ /* 0x000fc600078ec0ff */
[C---:B------:R-:W-:Y:S02]  /*04f0*/  IMAD.SHL.U32 R8, R2.reuse, 0x4, RZ ;  /* 0x0000000402087824 */ /* 0x040fe400078e00ff */
[----:B------:R-:W-:Y:S01]  /*0500*/  IMAD.SHL.U32 R6, R2, 0x10, RZ ;  /* 0x0000001002067824 */ /* 0x000fe200078e00ff */
[----:B0-----:R-:W-:-:S04]  /*0510*/  VIMNMX.U32 R4, PT, PT, R4, 0x3ff, PT ;  /* 0x000003ff04047848 */ /* 0x001fc80003fe0000 */
[----:B------:R-:W-:Y:S01]  /*0520*/  LOP3.LUT R9, R9, 0x1, R4, 0xf8, !PT ;  /* 0x0000000109097812 */ /* 0x000fe200078ef804 */
[----:B------:R-:W-:-:S03]  /*0530*/  IMAD.SHL.U32 R5, R4, 0x4, RZ ;  /* 0x0000000404057824 */ /* 0x000fc600078e00ff */
[----:B------:R-:W-:-:S04]  /*0540*/  LOP3.LUT R8, R9, 0x4, R8, 0xf8, !PT ;  /* 0x0000000409087812 */ /* 0x000fc800078ef808 */
[----:B------:R-:W-:-:S04]  /*0550*/  LOP3.LUT R8, R8, 0x10, R11, 0xf8, !PT ;  /* 0x0000001008087812 */ /* 0x000fc800078ef80b */
[----:B------:R-:W-:Y:S01]  /*0560*/  LOP3.LUT R5, R8, 0x8, R5, 0xf8, !PT ;  /* 0x0000000808057812 */ /* 0x000fe200078ef805 */
[----:B------:R-:W-:-:S03]  /*0570*/  IMAD.SHL.U32 R8, R0, 0x20, RZ ;  /* 0x0000002000087824 */ /* 0x000fc600078e00ff */
[----:B------:R-:W-:Y:S02]  /*0580*/  LOP3.LUT R5, R5, 0x20, R6, 0xf8, !PT ;  /* 0x0000002005057812 */ /* 0x000fe400078ef806 */
[----:B------:R-:W-:Y:S02]  /*0590*/  SHF.L.U32 R6, R4, 0x4, RZ ;  /* 0x0000000404067819 */ /* 0x000fe400000006ff */
[----:B------:R-:W-:Y:S01]  /*05a0*/  LOP3.LUT R7, R5, 0x80, R8, 0xf8, !PT ;  /* 0x0000008005077812 */ /* 0x000fe200078ef808 */
[----:B------:R-:W-:Y:S02]  /*05b0*/  IMAD.SHL.U32 R5, R2, 0x40, RZ ;  /* 0x0000004002057824 */ /* 0x000fe400078e00ff */
[----:B------:R-:W-:Y:S01]  /*05c0*/  IMAD.SHL.U32 R8, R0, 0x80, RZ ;  /* 0x0000008000087824 */ /* 0x000fe200078e00ff */
[----:B------:R-:W-:-:S04]  /*05d0*/  LOP3.LUT R6, R7, 0x40, R6, 0xf8, !PT ;  /* 0x0000004007067812 */ /* 0x000fc800078ef806 */
[----:B------:R-:W-:Y:S01]  /*05e0*/  LOP3.LUT R5, R6, 0x100, R5, 0xf8, !PT ;  /* 0x0000010006057812 */ /* 0x000fe200078ef805 */
[----:B------:R-:W-:-:S03]  /*05f0*/  IMAD.SHL.U32 R6, R4, 0x40, RZ ;  /* 0x0000004004067824 */ /* 0x000fc600078e00ff */
        /* <DEDUP_REMOVED lines=20> */
[C---:B------:R-:W-:Y:S01]  /*0740*/  IMAD.SHL.U32 R8, R0.reuse, 0x8000, RZ ;  /* 0x0000800000087824 */ /* 0x040fe200078e00ff */
[----:B------:R-:W-:Y:S01]  /*0750*/  LOP3.LUT R6, R7, 0x40000, R6, 0xf8, !PT ;  /* 0x0004000007067812 */ /* 0x000fe200078ef806 */
[----:B------:R-:W-:-:S03]  /*0760*/  IMAD.SHL.U32 R0, R0, 0x80000, RZ ;  /* 0x0008000000007824 */ /* 0x000fc600078e00ff */
[----:B------:R-:W-:Y:S01]  /*0770*/  LOP3.LUT R5, R6, 0x100000, R5, 0xf8, !PT ;  /* 0x0010000006057812 */ /* 0x000fe200078ef805 */
[----:B------:R-:W-:-:S03]  /*0780*/  IMAD.SHL.U32 R6, R4, 0x4000, RZ ;  /* 0x0000400004067824 */ /* 0x000fc600078e00ff */
[----:B------:R-:W-:Y:S01]  /*0790*/  LOP3.LUT R7, R5, 0x400000, R8, 0xf8, !PT ;  /* 0x0040000005077812 */ /* 0x000fe200078ef808 */
[----:B------:R-:W-:-:S03]  /*07a0*/  IMAD.U32 R5, R2, 0x10000, RZ ;  /* 0x0001000002057824 */ /* 0x000fc600078e00ff */
[----:B------:R-:W-:Y:S02]  /*07b0*/  LOP3.LUT R8, R7, 0x200000, R6, 0xf8, !PT ;  /* 0x0020000007087812 */ /* 0x000fe400078ef806 */
[----:B------:R-:W0:Y:S02]  /*07c0*/  LDC.64 R6, c[0x0][0x3c0] ;  /* 0x0000f000ff067b82 */ /* 0x000e240000000a00 */
[----:B------:R-:W-:Y:S02]  /*07d0*/  LOP3.LUT R5, R8, 0x800000, R5, 0xf8, !PT ;  /* 0x0080000008057812 */ /* 0x000fe400078ef805 */
[C---:B------:R-:W-:Y:S01]  /*07e0*/  SHF.L.U32 R8, R4.reuse, 0x10, RZ ;  /* 0x0000001004087819 */ /* 0x040fe200000006ff */
[----:B------:R-:W-:Y:S01]  /*07f0*/  IMAD.SHL.U32 R4, R4, 0x40000, RZ ;  /* 0x0004000004047824 */ /* 0x000fe200078e00ff */
[----:B------:R-:W-:Y:S01]  /*0800*/  LOP3.LUT R9, R5, 0x2000000, R10, 0xf8, !PT ;  /* 0x0200000005097812 */ /* 0x000fe200078ef80a */
[C---:B------:R-:W-:Y:S02]  /*0810*/  IMAD.SHL.U32 R5, R2.reuse, 0x40000, RZ ;  /* 0x0004000002057824 */ /* 0x040fe400078e00ff */
[----:B------:R-:W-:Y:S01]  /*0820*/  IMAD.SHL.U32 R2, R2, 0x100000, RZ ;  /* 0x0010000002027824 */ /* 0x000fe200078e00ff */
[----:B------:R-:W-:-:S04]  /*0830*/  LOP3.LUT R8, R9, 0x1000000, R8, 0xf8, !PT ;  /* 0x0100000009087812 */ /* 0x000fc800078ef808 */
[----:B------:R-:W-:-:S04]  /*0840*/  LOP3.LUT R5, R8, 0x4000000, R5, 0xf8, !PT ;  /* 0x0400000008057812 */ /* 0x000fc800078ef805 */
[----:B------:R-:W-:-:S04]  /*0850*/  LOP3.LUT R5, R5, 0x10000000, R0, 0xf8, !PT ;  /* 0x1000000005057812 */ /* 0x000fc800078ef800 */
[----:B------:R-:W-:Y:S01]  /*0860*/  LOP3.LUT R5, R5, 0x8000000, R4, 0xf8, !PT ;  /* 0x0800000005057812 */ /* 0x000fe200078ef804 */
[----:B0-----:R-:W-:-:S03]  /*0870*/  IMAD.WIDE R6, R3, 0x10, R6 ;  /* 0x0000001003067825 */ /* 0x001fc600078e0206 */
[----:B------:R-:W-:Y:S02]  /*0880*/  LOP3.LUT R2, R5, 0x20000000, R2, 0xf8, !PT ;  /* 0x2000000005027812 */ /* 0x000fe400078ef802 */
[----:B------:R0:W-:Y:S02]  /*0890*/  STG.E desc[UR4][R6.64+0x8], R3 ;  /* 0x0000080306007986 */ /* 0x0001e4000c101904 */
[----:B0-----:R-:W-:-:S05]  /*08a0*/  IMAD.MOV.U32 R3, RZ, RZ, RZ ;  /* 0x000000ffff037224 */ /* 0x001fca00078e00ff */
[----:B------:R-:W-:Y:S01]  /*08b0*/  STG.E.64 desc[UR4][R6.64], R2 ;  /* 0x0000000206007986 */ /* 0x000fe2000c101b04 */
[----:B------:R-:W-:Y:S05]  /*08c0*/  EXIT ;  /* 0x000000000000794d */ /* 0x000fea0003800000 */
        .weak           $__internal_2_$__cuda_sm3x_div_rn_noftz_f32_slowpath
        .type           $__internal_2_$__cuda_sm3x_div_rn_noftz_f32_slowpath,@function
        .size           $__internal_2_$__cuda_sm3x_div_rn_noftz_f32_slowpath,(.L_x_68 - $__internal_2_$__cuda_sm3x_div_rn_noftz_f32_slowpath)
$__internal_2_$__cuda_sm3x_div_rn_noftz_f32_slowpath:
[----:B------:R-:W-:Y:S01]  /*08d0*/  SHF.R.U32.HI R9, RZ, 0x17, R0 ;  /* 0x00000017ff097819 */ /* 0x000fe20000011600 */
[----:B------:R-:W-:Y:S01]  /*08e0*/  BSSY.RECONVERGENT B1, `(.L_x_49) ;  /* 0x0000063000017945 */ /* 0x000fe20003800200 */
[----:B------:R-:W-:Y:S02]  /*08f0*/  SHF.R.U32.HI R7, RZ, 0x17, R2 ;  /* 0x00000017ff077819 */ /* 0x000fe40000011602 */
[----:B------:R-:W-:Y:S02]  /*0900*/  LOP3.LUT R9, R9, 0xff, RZ, 0xc0, !PT ;  /* 0x000000ff09097812 */ /* 0x000fe400078ec0ff */
[----:B------:R-:W-:Y:S02]  /*0910*/  LOP3.LUT R14, R7, 0xff, RZ, 0xc0, !PT ;  /* 0x000000ff070e7812 */ /* 0x000fe400078ec0ff */
[----:B------:R-:W-:Y:S01]  /*0920*/  MOV R11, R0 ;  /* 0x00000000000b7202 */ /* 0x000fe20000000f00 */
[----:B------:R-:W-:Y:S02]  /*0930*/  VIADD R10, R9, 0xffffffff ;  /* 0xffffffff090a7836 */ /* 0x000fe40000000000 */
[----:B------:R-:W-:-:S03]  /*0940*/  VIADD R12, R14, 0xffffffff ;  /* 0xffffffff0e0c7836 */ /* 0x000fc60000000000 */
        /* <DEDUP_REMOVED lines=20> */
[----:B------:R-:W-:Y:S02]  /*0a90*/  ISETP.GE.AND P0, PT, R12, RZ, PT ;  /* 0x000000ff0c00720c */ /* 0x000fe40003f06270 */
[----:B------:R-:W-:-:S11]  /*0aa0*/  ISETP.GE.AND P1, PT, R10, RZ, PT ;  /* 0x000000ff0a00720c */ /* 0x000fd60003f26270 */
[----:B------:R-:W-:Y:S02]  /*0ab0*/  @P0 IMAD.MOV.U32 R7, RZ, RZ, RZ ;  /* 0x000000ffff070224 */ /* 0x000fe400078e00ff */
[----:B------:R-:W-:Y:S01]  /*0ac0*/  @!P0 FFMA R2, R2, 1.84467440737095516160e+19, RZ ;  /* 0x5f80000002028823 */ /* 0x000fe200000000ff */
[----:B------:R-:W-:Y:S02]  /*0ad0*/  @!P0 IMAD.MOV.U32 R7, RZ, RZ, -0x40 ;  /* 0xffffffc0ff078424 */ /* 0x000fe400078e00ff */
[----:B------:R-:W-:Y:S02]  /*0ae0*/  @!P1 FFMA R11, R0, 1.84467440737095516160e+19, RZ ;  /* 0x5f800000000b9823 */ /* 0x000fe400000000ff */
[----:B------:R-:W-:-:S07]  /*0af0*/  @!P1 VIADD R7, R7, 0x40 ;  /* 0x0000004007079836 */ /* 0x000fce0000000000 */
.L_x_50:
[----:B------:R-:W-:Y:S01]  /*0b00*/  LEA R10, R9, 0xc0800000, 0x17 ;  /* 0xc0800000090a7811 */ /* 0x000fe200078eb8ff */
[----:B------:R-:W-:Y:S04]  /*0b10*/  BSSY.RECONVERGENT B2, `(.L_x_55) ;  /* 0x0000036000027945 */ /* 0x000fe80003800200 */
[----:B------:R-:W-:Y:S02]  /*0b20*/  IMAD.IADD R11, R11, 0x1, -R10 ;  /* 0x000000010b0b7824 */ /* 0x000fe400078e0a0a */
[----:B------:R-:W-:Y:S02]  /*0b30*/  VIADD R10, R14, 0xffffff81 ;  /* 0xffffff810e0a7836 */ /* 0x000fe40000000000 */
[----:B------:R-:W0:Y:S01]  /*0b40*/  MUFU.RCP R12, R11 ;  /* 0x0000000b000c7308 */ /* 0x000e220000001000 */
[----:B------:R-:W-:Y:S01]  /*0b50*/  FADD.FTZ R13, -R11, -RZ ;  /* 0x800000ff0b0d7221 */ /* 0x000fe20000010100 */
[C---:B------:R-:W-:Y:S01]  /*0b60*/  IMAD R2, R10.reuse, -0x800000, R2 ;  /* 0xff8000000a027824 */ /* 0x040fe200078e0202 */
[----:B------:R-:W-:-:S05]  /*0b70*/  IADD3 R10, PT, PT, R10, 0x7f, -R9 ;  /* 0x0000007f0a0a7810 */ /* 0x000fca0007ffe809 */
[----:B------:R-:W-:Y:S02]  /*0b80*/  IMAD.IADD R10, R10, 0x1, R7 ;  /* 0x000000010a0a7824 */ /* 0x000fe400078e0207 */
[----:B0-----:R-:W-:-:S04]  /*0b90*/  FFMA R15, R12, R13, 1 ;  /* 0x3f8000000c0f7423 */ /* 0x001fc8000000000d */
[----:B------:R-:W-:-:S04]  /*0ba0*/  FFMA R17, R12, R15, R12 ;  /* 0x0000000f0c117223 */ /* 0x000fc8000000000c */
[----:B------:R-:W-:-:S04]  /*0bb0*/  FFMA R12, R2, R17, RZ ;  /* 0x00000011020c7223 */ /* 0x000fc800000000ff */
[----:B------:R-:W-:-:S04]  /*0bc0*/  FFMA R15, R13, R12, R2 ;  /* 0x0000000c0d0f7223 */ /* 0x000fc80000000002 */
[----:B------:R-:W-:-:S04]  /*0bd0*/  FFMA R12, R17, R15, R12 ;  /* 0x0000000f110c7223 */ /* 0x000fc8000000000c */
[----:B------:R-:W-:-:S04]  /*0be0*/  FFMA R13, R13, R12, R2 ;  /* 0x0000000c0d0d7223 */ /* 0x000fc80000000002 */
[----:B------:R-:W-:-:S05]  /*0bf0*/  FFMA R2, R17, R13, R12 ;  /* 0x0000000d11027223 */ /* 0x000fca000000000c */
[----:B------:R-:W-:-:S04]  /*0c00*/  SHF.R.U32.HI R9, RZ, 0x17, R2 ;  /* 0x00000017ff097819 */ /* 0x000fc80000011602 */
[----:B------:R-:W-:-:S04]  /*0c10*/  LOP3.LUT R9, R9, 0xff, RZ, 0xc0, !PT ;  /* 0x000000ff09097812 */ /* 0x000fc800078ec0ff */
[----:B------:R-:W-:-:S05]  /*0c20*/  IADD3 R11, PT, PT, R9, R10, RZ ;  /* 0x0000000a090b7210 */ /* 0x000fca0007ffe0ff */
        /* <DEDUP_REMOVED lines=11> */
[-CC-:B------:R-:W-:Y:S01]  /*0ce0*/  FFMA.RM R10, R17, R13.reuse, R12.reuse ;  /* 0x0000000d110a7223 */ /* 0x180fe2000000400c */
[C---:B------:R-:W-:Y:S02]  /*0cf0*/  ISETP.NE.AND P2, PT, R11.reuse, RZ, PT ;  /* 0x000000ff0b00720c */ /* 0x040fe40003f45270 */
[----:B------:R-:W-:Y:S02]  /*0d00*/  ISETP.NE.AND P1, PT, R11, RZ, PT ;  /* 0x000000ff0b00720c */ /* 0x000fe40003f25270 */
[----:B------:R-:W-:Y:S01]  /*0d10*/  LOP3.LUT R9, R7, 0x7fffff, RZ, 0xc0, !PT ;  /* 0x007fffff07097812 */ /* 0x000fe200078ec0ff */
[----:B------:R-:W-:Y:S01]  /*0d20*/  FFMA.RP R7, R17, R13, R12 ;  /* 0x0000000d11077223 */ /* 0x000fe2000000800c */
[----:B------:R-:W-:Y:S02]  /*0d30*/  VIADD R12, R11, 0x20 ;  /* 0x000000200b0c7836 */ /* 0x000fe40000000000 */
[----:B------:R-:W-:Y:S01]  /*0d40*/  LOP3.LUT R9, R9, 0x800000, RZ, 0xfc, !PT ;  /* 0x0080000009097812 */ /* 0x000fe200078efcff */
[----:B------:R-:W-:Y:S01]  /*0d50*/  IMAD.MOV R11, RZ, RZ, -R11 ;  /* 0x000000ffff0b7224 */ /* 0x000fe200078e0a0b */
[----:B------:R-:W-:-:S02]  /*0d60*/  FSETP.NEU.FTZ.AND P0, PT, R7, R10, PT ;  /* 0x0000000a0700720b */ /* 0x000fc40003f1d000 */
[----:B------:R-:W-:Y:S02]  /*0d70*/  SHF.L.U32 R12, R9, R12, RZ ;  /* 0x0000000c090c7219 */ /* 0x000fe400000006ff */
[----:B------:R-:W-:Y:S02]  /*0d80*/  SEL R10, R11, RZ, P2 ;  /* 0x000000ff0b0a7207 */ /* 0x000fe40001000000 */
[----:B------:R-:W-:Y:S02]  /*0d90*/  ISETP.NE.AND P1, PT, R12, RZ, P1 ;  /* 0x000000ff0c00720c */ /* 0x000fe40000f25270 */
[----:B------:R-:W-:Y:S02]  /*0da0*/  SHF.R.U32.HI R10, RZ, R10, R9 ;  /* 0x0000000aff0a7219 */ /* 0x000fe40000011609 */
[----:B------:R-:W-:Y:S02]  /*0db0*/  PLOP3.LUT P0, PT, P0, P1, PT, 0xf8, 0x8f ;  /* 0x00000000008f781c */ /* 0x000fe40000703f70 */
[----:B------:R-:W-:-:S02]  /*0dc0*/  SHF.R.U32.HI R12, RZ, 0x1, R10 ;  /* 0x00000001ff0c7819 */ /* 0x000fc4000001160a */
[----:B------:R-:W-:-:S04]  /*0dd0*/  SEL R7, RZ, 0x1, !P0 ;  /* 0x00000001ff077807 */ /* 0x000fc80004000000 */
[----:B------:R-:W-:-:S04]  /*0de0*/  LOP3.LUT R7, R7, 0x1, R12, 0xf8, !PT ;  /* 0x0000000107077812 */ /* 0x000fc800078ef80c */
[----:B------:R-:W-:-:S05]  /*0df0*/  LOP3.LUT R7, R7, R10, RZ, 0xc0, !PT ;  /* 0x0000000a07077212 */ /* 0x000fca00078ec0ff */
[----:B------:R-:W-:-:S05]  /*0e00*/  IMAD.IADD R7, R12, 0x1, R7 ;  /* 0x000000010c077824 */ /* 0x000fca00078e0207 */
[----:B------:R-:W-:Y:S01]  /*0e10*/  LOP3.LUT R2, R7, R2, RZ, 0xfc, !PT ;  /* 0x0000000207027212 */ /* 0x000fe200078efcff */
[----:B------:R-:W-:Y:S06]  /*0e20*/  BRA `(.L_x_58) ;  /* 0x0000000000107947 */ /* 0x000fec0003800000 */
.L_x_57:
[----:B------:R-:W-:-:S04]  /*0e30*/  LOP3.LUT R2, R2, 0x80000000, RZ, 0xc0, !PT ;  /* 0x8000000002027812 */ /* 0x000fc800078ec0ff */
[----:B------:R-:W-:Y:S01]  /*0e40*/  LOP3.LUT R2, R2, 0x7f800000, RZ, 0xfc, !PT ;  /* 0x7f80000002027812 */ /* 0x000fe200078efcff */
[----:B------:R-:W-:Y:S06]  /*0e50*/  BRA `(.L_x_58) ;  /* 0x0000000000047947 */ /* 0x000fec0003800000 */
.L_x_56:
[----:B------:R-:W-:-:S07]  /*0e60*/  IMAD R2, R10, 0x800000, R2 ;  /* 0x008000000a027824 */ /* 0x000fce00078e0202 */
.L_x_58:
[----:B------:R-:W-:Y:S05]  /*0e70*/  BSYNC.RECONVERGENT B2 ;  /* 0x0000000000027941 */ /* 0x000fea0003800200 */
.L_x_55:
[----:B------:R-:W-:Y:S05]  /*0e80*/  BRA `(.L_x_59) ;  /* 0x0000000000207947 */ /* 0x000fea0003800000 */
.L_x_54:
[----:B------:R-:W-:-:S04]  /*0e90*/  LOP3.LUT R2, R11, 0x80000000, R2, 0x48, !PT ;  /* 0x800000000b027812 */ /* 0x000fc800078e4802 */
[----:B------:R-:W-:Y:S01]  /*0ea0*/  LOP3.LUT R2, R2, 0x7f800000, RZ, 0xfc, !PT ;  /* 0x7f80000002027812 */ /* 0x000fe200078efcff */
[----:B------:R-:W-:Y:S06]  /*0eb0*/  BRA `(.L_x_59) ;  /* 0x0000000000147947 */ /* 0x000fec0003800000 */
.L_x_53:
[----:B------:R-:W-:Y:S01]  /*0ec0*/  LOP3.LUT R2, R11, 0x80000000, R2, 0x48, !PT ;  /* 0x800000000b027812 */ /* 0x000fe200078e4802 */
[----:B------:R-:W-:Y:S06]  /*0ed0*/  BRA `(.L_x_59) ;  /* 0x00000000000c7947 */ /* 0x000fec0003800000 */
.L_x_52:
[----:B------:R-:W0:Y:S01]  /*0ee0*/  MUFU.RSQ R2, -QNAN ;  /* 0xffc0000000027908 */ /* 0x000e220000001400 */
[----:B------:R-:W-:Y:S05]  /*0ef0*/  BRA `(.L_x_59) ;  /* 0x0000000000047947 */ /* 0x000fea0003800000 */
.L_x_51:
[----:B------:R-:W-:-:S07]  /*0f00*/  FADD.FTZ R2, R2, R0 ;  /* 0x0000000002027221 */ /* 0x000fce0000010000 */
.L_x_59:
[----:B------:R-:W-:Y:S05]  /*0f10*/  BSYNC.RECONVERGENT B1 ;  /* 0x0000000000017941 */ /* 0x000fea0003800200 */
.L_x_49:
[----:B------:R-:W-:-:S04]  /*0f20*/  IMAD.MOV.U32 R9, RZ, RZ, 0x0 ;  /* 0x00000000ff097424 */ /* 0x000fc800078e00ff */
[----:B0-----:R-:W-:Y:S05]  /*0f30*/  RET.REL.NODEC R8 `(_Z18computeMortonCodes7BodySoAiP10MortonPairffff) ;  /* 0xfffffff008307950 */ /* 0x001fea0003c3ffff */
.L_x_60:
        /* <DEDUP_REMOVED lines=12> */
.L_x_68:


//--------------------- .text._Z18computeBoundingBox7BodySoAiPfS0_S0_S0_S0_S0_ --------------------------
	.section	.text._Z18computeBoundingBox7BodySoAiPfS0_S0_S0_S0_S0_,"ax",@progbits
	.align	128
        .global         _Z18computeBoundingBox7BodySoAiPfS0_S0_S0_S0_S0_
        .type           _Z18computeBoundingBox7BodySoAiPfS0_S0_S0_S0_S0_,@function
        .size           _Z18computeBoundingBox7BodySoAiPfS0_S0_S0_S0_S0_,(.L_x_74 - _Z18computeBoundingBox7BodySoAiPfS0_S0_S0_S0_S0_)
        .other          _Z18computeBoundingBox7BodySoAiPfS0_S0_S0_S0_S0_,@"STO_CUDA_ENTRY STV_DEFAULT"
_Z18computeBoundingBox7BodySoAiPfS0_S0_S0_S0_S0_:
.text._Z18computeBoundingBox7BodySoAiPfS0_S0_S0_S0_S0_:
[----:B------:R-:W-:Y:S01]  /*0000*/  LDC R1, c[0x0][0x37c] ;  /* 0x0000df00ff017b82 */ /* 0x000fe20000000800 */
[----:B------:R-:W0:Y:S07]  /*0010*/  S2R R0, SR_TID.X ;  /* 0x0000000000007919 */ /* 0x000e2e0000002100 */
[----:B------:R-:W0:Y:S01]  /*0020*/  S2UR UR4, SR_CTAID.X ;  /* 0x00000000000479c3 */ /* 0x000e220000002500 */
[----:B------:R-:W1:Y:S01]  /*0030*/  LDCU UR5, c[0x0][0x3b8] ;  /* 0x00007700ff0577ac */ /* 0x000e620008000800 */
[----:B------:R-:W-:Y:S01]  /*0040*/  IMAD.MOV.U32 R13, RZ, RZ, 0x7f7fffff ;  /* 0x7f7fffffff0d7424 */ /* 0x000fe200078e00ff */
[----:B------:R-:W2:Y:S05]  /*0050*/  LDCU.64 UR12, c[0x0][0x358] ;  /* 0x00006b00ff0c77ac */ /* 0x000eaa0008000a00 */
[----:B------:R-:W0:Y:S08]  /*0060*/  LDC R3, c[0x0][0x360] ;  /* 0x0000d800ff037b82 */ /* 0x000e300000000800 */
[----:B------:R-:W3:Y:S08]  /*0070*/  LDC.64 R4, c[0x0][0x380] ;  /* 0x0000e000ff047b82 */ /* 0x000ef00000000a00 */
[----:B------:R-:W4:Y:S08]  /*0080*/  LDC.64 R6, c[0x0][0x388] ;  /* 0x0000e200ff067b82 */ /* 0x000f300000000a00 */
[----:B------:R-:W5:Y:S01]  /*0090*/  LDC.64 R8, c[0x0][0x390] ;  /* 0x0000e400ff087b82 */ /* 0x000f620000000a00 */
[----:B0-----:R-:W-:-:S05]  /*00a0*/  IMAD R11, R3, UR4, R0 ;  /* 0x00000004030b7c24 */ /* 0x001fca000f8e0200 */
[C---:B-1----:R-:W-:Y:S01]  /*00b0*/  ISETP.GE.AND P0, PT, R11.reuse, UR5, PT ;  /* 0x000000050b007c0c */ /* 0x042fe2000bf06270 */
[----:B---3--:R-:W-:-:S04]  /*00c0*/  IMAD.WIDE R4, R11, 0x4, R4 ;  /* 0x000000040b047825 */ /* 0x008fc800078e0204 */
[----:B------:R-:W-:Y:S02]  /*00d0*/  IMAD.MOV.U32 R10, RZ, RZ, 0x7f7fffff ;  /* 0x7f7fffffff0a7424 */ /* 0x000fe400078e00ff */
[----:B----4-:R-:W-:-:S06]  /*00e0*/  IMAD.WIDE R6, R11, 0x4, R6 ;  /* 0x000000040b067825 */ /* 0x010fcc00078e0206 */
[----:B--2---:R-:W2:Y:S01]  /*00f0*/  @!P0 LDG.E R13, desc[UR12][R4.64] ;  /* 0x0000000c040d8981 */ /* 0x004ea2000c1e1900 */
[----:B------:R-:W-:Y:S02]  /*0100*/  IMAD.MOV.U32 R15, RZ, RZ, -0x800001 ;  /* 0xff7fffffff0f7424 */ /* 0x000fe400078e00ff */
[----:B-----5:R-:W-:-:S04]  /*0110*/  IMAD.WIDE R8, R11, 0x4, R8 ;  /* 0x000000040b087825 */ /* 0x020fc800078e0208 */
[----:B------:R0:W3:Y:S01]  /*0120*/  @!P0 LDG.E R15, desc[UR12][R4.64] ;  /* 0x0000000c040f8981 */ /* 0x0000e2000c1e1900 */
[----:B------:R-:W-:Y:S02]  /*0130*/  IMAD.MOV.U32 R11, RZ, RZ, 0x7f7fffff ;  /* 0x7f7fffffff0b7424 */ /* 0x000fe400078e00ff */
[----:B------:R-:W-:Y:S01]  /*0140*/  IMAD.MOV.U32 R12, RZ, RZ, -0x800001 ;  /* 0xff7fffffff0c7424 */ /* 0x000fe200078e00ff */
[----:B------:R-:W4:Y:S01]  /*0150*/  @!P0 LDG.E R10, desc[UR12][R8.64] ;  /* 0x0000000c080a8981 */ /* 0x000f22000c1e1900 */
[----:B------:R-:W-:-:S03]  /*0160*/  IMAD.MOV.U32 R17, RZ, RZ, -0x800001 ;  /* 0xff7fffffff117424 */ /* 0x000fc600078e00ff */
[----:B------:R-:W5:Y:S04]  /*0170*/  @!P0 LDG.E R11, desc[UR12][R6.64] ;  /* 0x0000000c060b8981 */ /* 0x000f68000c1e1900 */
[----:B------:R1:W3:Y:S04]  /*0180*/  @!P0 LDG.E R12, desc[UR12][R6.64] ;  /* 0x0000000c060c8981 */ /* 0x0002e8000c1e1900 */
[----:B------:R1:W3:Y:S01]  /*0190*/  @!P0 LDG.E R17, desc[UR12][R8.64] ;  /* 0x0000000c08118981 */ /* 0x0002e2000c1e1900 */
[----:B------:R-:W0:Y:S01]  /*01a0*/  S2UR UR9, SR_CgaCtaId ;  /* 0x00000000000979c3 */ /* 0x000e220000008800 */
[----:B------:R-:W-:-:S02]  /*01b0*/  UMOV UR4, 0x400 ;  /* 0x0000040000047882 */ /* 0x000fc40000000000 */
[----:B------:R-:W-:Y:S02]  /*01c0*/  UIADD3 UR5, UPT, UPT, UR4, 0x400, URZ ;  /* 0x0000040004057890 */ /* 0x000fe4000fffe0ff */
[----:B------:R-:W-:Y:S02]  /*01d0*/  UIADD3 UR6, UPT, UPT, UR4, 0x800, URZ ;  /* 0x0000080004067890 */ /* 0x000fe4000fffe0ff */
[----:B------:R-:W-:Y:S02]  /*01e0*/  UIADD3 UR7, UPT, UPT, UR4, 0xc00, URZ ;  /* 0x00000c0004077890 */ /* 0x000fe4000fffe0ff */
[----:B------:R-:W-:Y:S01]  /*01f0*/  UIADD3 UR8, UPT, UPT, UR4, 0x1000, URZ ;  /* 0x0000100004087890 */ /* 0x000fe2000fffe0ff */
[----:B------:R-:W-:Y:S01]  /*0200*/  ISETP.GE.U32.AND P0, PT, R3, 0x2, PT ;  /* 0x000000020300780c */ /* 0x000fe20003f06070 */
[----:B0-----:R-:W-:Y:S02]  /*0210*/  ULEA UR10, UR9, UR4, 0x18 ;  /* 0x00000004090a7291 */ /* 0x001fe4000f8ec0ff */
[----:B------:R-:W-:-:S02]  /*0220*/  UIADD3 UR4, UPT, UPT, UR4, 0x1400, URZ ;  /* 0x0000140004047890 */ /* 0x000fc4000fffe0ff */
[----:B------:R-:W-:Y:S02]  /*0230*/  ULEA UR5, UR9, UR5, 0x18 ;  /* 0x0000000509057291 */ /* 0x000fe4000f8ec0ff */
[----:B------:R-:W-:Y:S02]  /*0240*/  ULEA UR6, UR9, UR6, 0x18 ;  /* 0x0000000609067291 */ /* 0x000fe4000f8ec0ff */
[----:B------:R-:W-:Y:S02]  /*0250*/  ULEA UR7, UR9, UR7, 0x18 ;  /* 0x0000000709077291 */ /* 0x000fe4000f8ec0ff */
[----:B------:R-:W-:Y:S01]  /*0260*/  ULEA UR8, UR9, UR8, 0x18 ;  /* 0x0000000809087291 */ /* 0x000fe2000f8ec0ff */
[C---:B------:R-:W-:Y:S01]  /*0270*/  LEA R2, R0.reuse, UR10, 0x2 ;  /* 0x0000000a00027c11 */ /* 0x040fe2000f8e10ff */
[----:B------:R-:W-:Y:S01]  /*0280*/  ULEA UR4, UR9, UR4, 0x18 ;  /* 0x0000000409047291 */ /* 0x000fe2000f8ec0ff */
[C---:B------:R-:W-:Y:S02]  /*0290*/  LEA R4, R0.reuse, UR5, 0x2 ;  /* 0x0000000500047c11 */ /* 0x040fe4000f8e10ff */
[----:B------:R-:W-:-:S02]  /*02a0*/  LEA R5, R0, UR6, 0x2 ;  /* 0x0000000600057c11 */ /* 0x000fc4000f8e10ff */
[C---:B-1----:R-:W-:Y:S02]  /*02b0*/  LEA R6, R0.reuse, UR7, 0x2 ;  /* 0x0000000700067c11 */ /* 0x042fe4000f8e10ff */
[C---:B------:R-:W-:Y:S02]  /*02c0*/  LEA R7, R0.reuse, UR8, 0x2 ;  /* 0x0000000800077c11 */ /* 0x040fe4000f8e10ff */
[----:B------:R-:W-:Y:S01]  /*02d0*/  LEA R8, R0, UR4, 0x2 ;  /* 0x0000000400087c11 */ /* 0x000fe2000f8e10ff */
[----:B--2---:R0:W-:Y:S04]  /*02e0*/  STS [R2], R13 ;  /* 0x0000000d02007388 */ /* 0x0041e80000000800 */
[----:B-----5:R0:W-:Y:S04]  /*02f0*/  STS [R4], R11 ;  /* 0x0000000b04007388 */ /* 0x0201e80000000800 */
[----:B----4-:R0:W-:Y:S04]  /*0300*/  STS [R5], R10 ;  /* 0x0000000a05007388 */ /* 0x0101e80000000800 */
[----:B---3--:R0:W-:Y:S04]  /*0310*/  STS [R6], R15 ;  /* 0x0000000f06007388 */ /* 0x0081e80000000800 */
[----:B------:R0:W-:Y:S04]  /*0320*/  STS [R7], R12 ;  /* 0x0000000c07007388 */ /* 0x0001e80000000800 */
[----:B------:R0:W-:Y:S01]  /*0330*/  STS [R8], R17 ;  /* 0x0000001108007388 */ /* 0x0001e20000000800 */
[----:B------:R-:W-:Y:S06]  /*0340*/  BAR.SYNC.DEFER_BLOCKING 0x0 ;  /* 0x0000000000007b1d */ /* 0x000fec0000010000 */
[----:B------:R-:W-:Y:S05]  /*0350*/  @!P0 BRA `(.L_x_61) ;  /* 0x00000000009c8947 */ /* 0x000fea0003800000 */
.L_x_64:
[----:B------:R-:W-:Y:S01]  /*0360*/  SHF.R.U32.HI R9, RZ, 0x1, R3 ;  /* 0x00000001ff097819 */ /* 0x000fe20000011603 */
[----:B------:R-:W-:Y:S03]  /*0370*/  BSSY.RECONVERGENT B0, `(.L_x_62) ;  /* 0x0000021000007945 */ /* 0x000fe60003800200 */
[----:B------:R-:W-:-:S13]  /*0380*/  ISETP.GE.U32.AND P0, PT, R0, R9, PT ;  /* 0x000000090000720c */ /* 0x000fda0003f06070 */
[----:B-1----:R-:W-:Y:S05]  /*0390*/  @P0 BRA `(.L_x_63) ;  /* 0x0000000000780947 */ /* 0x002fea0003800000 */
[C---:B0-----:R-:W-:Y:S01]  /*03a0*/  IMAD R11, R9.reuse, 0x4, R2 ;  /* 0x00000004090b7824 */ /* 0x041fe200078e0202 */
[----:B------:R-:W-:Y:S01]  /*03b0*/  LDS R10, [R2] ;  /* 0x00000000020a7984 */ /* 0x000fe20000000800 */
[C---:B------:R-:W-:Y:S02]  /*03c0*/  IMAD R12, R9.reuse, 0x4, R4 ;  /* 0x00000004090c7824 */ /* 0x040fe400078e0204 */
[C---:B------:R-:W-:Y:S02]  /*03d0*/  IMAD R14, R9.reuse, 0x4, R5 ;  /* 0x00000004090e7824 */ /* 0x040fe400078e0205 */
[----:B------:R-:W0:Y:S01]  /*03e0*/  LDS R11, [R11] ;  /* 0x000000000b0b7984 */ /* 0x000e220000000800 */
[----:B------:R-:W-:Y:S01]  /*03f0*/  IMAD R16, R9, 0x4, R6 ;  /* 0x0000000409107824 */ /* 0x000fe200078e0206 */
[----:B0-----:R-:W-:-:S05]  /*0400*/  FMNMX R13, R10, R11, PT ;  /* 0x0000000b0a0d7209 */ /* 0x001fca0003800000 */
[----:B------:R0:W-:Y:S04]  /*0410*/  STS [R2], R13 ;  /* 0x0000000d02007388 */ /* 0x0001e80000000800 */
[----:B------:R-:W-:Y:S04]  /*0420*/  LDS R15, [R12] ;  /* 0x000000000c0f7984 */ /* 0x000fe80000000800 */
[----:B------:R-:W1:Y:S01]  /*0430*/  LDS R10, [R4] ;  /* 0x00000000040a7984 */ /* 0x000e620000000800 */
[----:B0-----:R-:W-:Y:S01]  /*0440*/  IMAD R13, R9, 0x4, R7 ;  /* 0x00000004090d7824 */ /* 0x001fe200078e0207 */
[----:B-1----:R-:W-:-:S05]  /*0450*/  FMNMX R15, R10, R15, PT ;  /* 0x0000000f0a0f7209 */ /* 0x002fca0003800000 */
[----:B------:R-:W-:Y:S04]  /*0460*/  STS [R4], R15 ;  /* 0x0000000f04007388 */ /* 0x000fe80000000800 */
[----:B------:R0:W-:Y:S04]  /*0470*/  LDS R17, [R14] ;  /* 0x000000000e117984 */ /* 0x0001e80000000800 */
[----:B------:R-:W1:Y:S01]  /*0480*/  LDS R10, [R5] ;  /* 0x00000000050a7984 */ /* 0x000e620000000800 */
[----:B0-----:R-:W-:Y:S01]  /*0490*/  IMAD R14, R9, 0x4, R8 ;  /* 0x00000004090e7824 */ /* 0x001fe200078e0208 */
[----:B-1----:R-:W-:-:S05]  /*04a0*/  FMNMX R10, R10, R17, PT ;  /* 0x000000110a0a7209 */ /* 0x002fca0003800000 */
[----:B------:R-:W-:Y:S04]  /*04b0*/  STS [R5], R10 ;  /* 0x0000000a05007388 */ /* 0x000fe80000000800 */
[----:B------:R-:W-:Y:S04]  /*04c0*/  LDS R16, [R16] ;  /* 0x0000000010107984 */ /* 0x000fe80000000800 */
[----:B------:R-:W0:Y:S02]  /*04d0*/  LDS R11, [R6] ;  /* 0x00000000060b7984 */ /* 0x000e240000000800 */
[----:B0-----:R-:W-:-:S05]  /*04e0*/  FMNMX R11, R11, R16, !PT ;  /* 0x000000100b0b7209 */ /* 0x001fca0007800000 */
        /* <DEDUP_REMOVED lines=8> */
[----:B------:R1:W-:Y:S02]  /*0570*/  STS [R8], R15 ;  /* 0x0000000f08007388 */ /* 0x0003e40000000800 */
.L_x_63:
[----:B------:R-:W-:Y:S05]  /*0580*/  BSYNC.RECONVERGENT B0 ;  /* 0x0000000000007941 */ /* 0x000fea0003800200 */
.L_x_62:
[----:B------:R-:W-:Y:S01]  /*0590*/  BAR.SYNC.DEFER_BLOCKING 0x0 ;  /* 0x0000000000007b1d */ /* 0x000fe20000010000 */
[----:B------:R-:W-:Y:S01]  /*05a0*/  ISETP.GT.U32.AND P0, PT, R3, 0x3, PT ;  /* 0x000000030300780c */ /* 0x000fe20003f04070 */
[----:B------:R-:W-:-:S12]  /*05b0*/  IMAD.MOV.U32 R3, RZ, RZ, R9 ;  /* 0x000000ffff037224 */ /* 0x000fd800078e0009 */
[----:B------:R-:W-:Y:S05]  /*05c0*/  @P0 BRA `(.L_x_64) ;  /* 0xfffffffc00640947 */ /* 0x000fea000383ffff */
.L_x_61:
[----:B------:R-:W-:-:S13]  /*05d0*/  ISETP.NE.AND P0, PT, R0, RZ, PT ;  /* 0x000000ff0000720c */ /* 0x000fda0003f05270 */
[----:B------:R-:W-:Y:S05]  /*05e0*/  @P0 EXIT ;  /* 0x000000000000094d */ /* 0x000fea0003800000 */
[----:B------:R-:W2:Y:S01]  /*05f0*/  S2UR UR5, SR_CgaCtaId ;  /* 0x00000000000579c3 */ /* 0x000ea20000008800 */
[----:B------:R-:W-:-:S07]  /*0600*/  UMOV UR4, 0x400 ;  /* 0x0000040000047882 */ /* 0x000fce0000000000 */
[----:B0-----:R-:W0:Y:S08]  /*0610*/  LDC.64 R2, c[0x0][0x3c0] ;  /* 0x0000f000ff027b82 */ /* 0x001e300000000a00 */
[----:B------:R-:W3:Y:S01]  /*0620*/  LDC.64 R4, c[0x0][0x3c8] ;  /* 0x0000f200ff047b82 */ /* 0x000ee20000000a00 */
[----:B--2---:R-:W-:-:S07]  /*0630*/  ULEA UR4, UR5, UR4, 0x18 ;  /* 0x0000000405047291 */ /* 0x004fce000f8ec0ff */
[----:B------:R-:W2:Y:S02]  /*0640*/  LDC.64 R6, c[0x0][0x3d0] ;  /* 0x0000f400ff067b82 */ /* 0x000ea40000000a00 */
[----:B-1----:R-:W0:Y:S06]  /*0650*/  LDS R15, [UR4] ;  /* 0x00000004ff0f7984 */ /* 0x002e2c0008000800 */
[----:B------:R-:W1:Y:S01]  /*0660*/  LDC.64 R8, c[0x0][0x3d8] ;  /* 0x0000f600ff087b82 */ /* 0x000e620000000a00 */
[----:B------:R-:W3:Y:S04]  /*0670*/  LDS R17, [UR4+0x400] ;  /* 0x00040004ff117984 */ /* 0x000ee80008000800 */
[----:B------:R-:W2:Y:S03]  /*0680*/  LDS R19, [UR4+0x800] ;  /* 0x00080004ff137984 */ /* 0x000ea60008000800 */
[----:B------:R-:W4:Y:S01]  /*0690*/  LDC.64 R10, c[0x0][0x3e0] ;  /* 0x0000f800ff0a7b82 */ /* 0x000f220000000a00 */
[----:B------:R-:W1:Y:S04]  /*06a0*/  LDS R21, [UR4+0xc00] ;  /* 0x000c0004ff157984 */ /* 0x000e680008000800 */
[----:B------:R-:W4:Y:S03]  /*06b0*/  LDS R23, [UR4+0x1000] ;  /* 0x00100004ff177984 */ /* 0x000f260008000800 */
[----:B------:R-:W5:Y:S01]  /*06c0*/  LDC.64 R12, c[0x0][0x3e8] ;  /* 0x0000fa00ff0c7b82 */ /* 0x000f620000000a00 */
[----:B------:R-:W5:Y:S04]  /*06d0*/  LDS R25, [UR4+0x1400] ;  /* 0x00140004ff197984 */ /* 0x000f680008000800 */
[----:B0-----:R-:W-:Y:S04]  /*06e0*/  REDG.E.MIN.S32.STRONG.GPU desc[UR12][R2.64], R15 ;  /* 0x0000000f0200798e */ /* 0x001fe8000c92e30c */
[----:B---3--:R-:W-:Y:S04]  /*06f0*/  REDG.E.MIN.S32.STRONG.GPU desc[UR12][R4.64], R17 ;  /* 0x000000110400798e */ /* 0x008fe8000c92e30c */
[----:B--2---:R-:W-:Y:S04]  /*0700*/  REDG.E.MIN.S32.STRONG.GPU desc[UR12][R6.64], R19 ;  /* 0x000000130600798e */ /* 0x004fe8000c92e30c */
[----:B-1----:R-:W-:Y:S04]  /*0710*/  REDG.E.MAX.S32.STRONG.GPU desc[UR12][R8.64], R21 ;  /* 0x000000150800798e */ /* 0x002fe8000d12e30c */
[----:B----4-:R-:W-:Y:S04]  /*0720*/  REDG.E.MAX.S32.STRONG.GPU desc[UR12][R10.64], R23 ;  /* 0x000000170a00798e */ /* 0x010fe8000d12e30c */
[----:B-----5:R-:W-:Y:S01]  /*0730*/  REDG.E.MAX.S32.STRONG.GPU desc[UR12][R12.64], R25 ;  /* 0x000000190c00798e */ /* 0x020fe2000d12e30c */
[----:B------:R-:W-:Y:S05]  /*0740*/  EXIT ;  /* 0x000000000000794d */ /* 0x000fea0003800000 */
.L_x_65:
        /* <DEDUP_REMOVED lines=11> */
.L_x_74:


//--------------------- .nv.shared.reserved.0     --------------------------
	.section	.nv.shared.reserved.0,"aw",@nobits
	.weak		__nv_reservedSMEM_offset_0_alias
	.size		__nv_reservedSMEM_offset_0_alias, 0, 64
	.other		__nv_reservedSMEM_offset_0_alias,@"STO_CUDA_RESERVED_SHARED STV_DEFAULT"
__nv_reservedSMEM_offset_0_alias:
	.zero		0
	.zero		64


//--------------------- .nv.shared._Z11directForce7BodySoAfi --------------------------
	.section	.nv.shared._Z11directForce7BodySoAfi,"aw",@nobits
	.sectionflags	@""
	.align	4
.nv.shared._Z11directForce7BodySoAfi:
	.zero		5120


//--------------------- .nv.shared._Z18computeBoundingBox7BodySoAiPfS0_S0_S0_S0_S0_ --------------------------
	.section	.nv.shared._Z18computeBoundingBox7BodySoAiPfS0_S0_S0_S0_S0_,"aw",@nobits
	.sectionflags	@""
	.align	4
.nv.shared._Z18computeBoundingBox7BodySoAiPfS0_S0_S0_S0_S0_:
	.zero		7168


//--------------------- .nv.constant0._Z18integratePositions7BodySoAfi --------------------------
	.section	.nv.constant0._Z18integratePositions7BodySoAfi,"a",@progbits
	.sectionflags	@""
	.align	4
.nv.constant0._Z18integratePositions7BodySoAfi:
	.zero		960


//--------------------- .nv.constant0._Z11directForce7BodySoAfi --------------------------
	.section	.nv.constant0._Z11directForce7BodySoAfi,"a",@progbits
	.sectionflags	@""
	.align	4
.nv.constant0._Z11directForce7BodySoAfi:
	.zero		960


//--------------------- .nv.constant0._Z14barnesHutForce7BodySoAP10OctreeNodefiffff --------------------------
	.section	.nv.constant0._Z14barnesHutForce7BodySoAP10OctreeNodefiffff,"a",@progbits
	.sectionflags	@""
	.align	4
.nv.constant0._Z14barnesHutForce7BodySoAP10OctreeNodefiffff:
	.zero		984


//--------------------- .nv.constant0._Z17buildOctreeLeaves7BodySoAP10MortonPairP10OctreeNodeiffff --------------------------
	.section	.nv.constant0._Z17buildOctreeLeaves7BodySoAP10MortonPairP10OctreeNodeiffff,"a",@progbits
	.sectionflags	@""
	.align	4
.nv.constant0._Z17buildOctreeLeaves7BodySoAP10MortonPairP10OctreeNodeiffff:
	.zero		988


//--------------------- .nv.constant0._Z18computeMortonCodes7BodySoAiP10MortonPairffff --------------------------
	.section	.nv.constant0._Z18computeMortonCodes7BodySoAiP10MortonPairffff,"a",@progbits
	.sectionflags	@""
	.align	4
.nv.constant0._Z18computeMortonCodes7BodySoAiP10MortonPairffff:
	.zero		984


//--------------------- .nv.constant0._Z18computeBoundingBox7BodySoAiPfS0_S0_S0_S0_S0_ --------------------------
	.section	.nv.constant0._Z18computeBoundingBox7BodySoAiPfS0_S0_S0_S0_S0_,"a",@progbits
	.sectionflags	@""
	.align	4
.nv.constant0._Z18computeBoundingBox7BodySoAiPfS0_S0_S0_S0_S0_:
	.zero		1008


//--------------------- SYMBOLS --------------------------

	.type		.nv.reservedSmem.offset0,@object
	.size		.nv.reservedSmem.offset0,0x4
	.type		.nv.reservedSmem.cap,@object
	.size		.nv.reservedSmem.cap,0x4
